// auto-generated by cutlass_sweep.gemm — config: {"arch": "sm_100", "cluster_m": 2, "cluster_n": 1, "dtype": "e4m3", "dtype_b": "e4m3", "layout": "nt", "stages": 0, "tile_k": 32, "tile_m": 64, "tile_n": 240}
#include "cutlass/cutlass.h"
#include "cutlass/gemm/collective/collective_builder.hpp"
#include "cutlass/gemm/device/gemm_universal_adapter.h"
#include "cutlass/gemm/kernel/gemm_universal.hpp"
#include "cutlass/epilogue/collective/collective_builder.hpp"

using ElemA = cutlass::float_e4m3_t;
using ElemB = cutlass::float_e4m3_t;
using ElemCD = cutlass::float_e4m3_t;
using Acc  = float;
using TileShape    = cute::Shape<cute::_64, cute::_240, cute::_32>;
using ClusterShape = cute::Shape<cute::_2, cute::_1, cute::_1>;

using CollectiveEpilogue = typename cutlass::epilogue::collective::CollectiveBuilder<
    cutlass::arch::Sm100, cutlass::arch::OpClassTensorOp,
    TileShape, ClusterShape,
    cutlass::epilogue::collective::EpilogueTileAuto,
    Acc, Acc,
    ElemCD, cutlass::layout::RowMajor, 128 / cutlass::sizeof_bits<ElemCD>::value,
    ElemCD, cutlass::layout::RowMajor, 128 / cutlass::sizeof_bits<ElemCD>::value,
    cutlass::epilogue::collective::EpilogueScheduleAuto
  >::CollectiveOp;

using CollectiveMainloop = typename cutlass::gemm::collective::CollectiveBuilder<
    cutlass::arch::Sm100, cutlass::arch::OpClassTensorOp,
    ElemA, cutlass::layout::RowMajor, 128 / cutlass::sizeof_bits<ElemA>::value,
    ElemB, cutlass::layout::ColumnMajor, 128 / cutlass::sizeof_bits<ElemB>::value,
    Acc,
    TileShape, ClusterShape,
    cutlass::gemm::collective::StageCountAutoCarveout<static_cast<int>(sizeof(typename CollectiveEpilogue::SharedStorage))>,
    cutlass::gemm::collective::KernelScheduleAuto
  >::CollectiveOp;

using GemmKernel = cutlass::gemm::kernel::GemmUniversal<
    cute::Shape<int,int,int,int>,
    CollectiveMainloop,
    CollectiveEpilogue
>;
using Gemm = cutlass::gemm::device::GemmUniversalAdapter<GemmKernel>;

// Force the device kernel symbol into the cubin without needing a host main.
auto* _anchor = &cutlass::device_kernel<GemmKernel>;


// ===== COMPILED SASS (sm_100a) =====

	.target	sm_100a

	.elftype	@"ET_EXEC"


//--------------------- .note.nv.tkinfo           --------------------------
	.section	.note.nv.tkinfo,"",@"SHT_NOTE"
	.sectionflags	@"SHF_NOTE_NV_TKINFO"
	.tkinfo
        /*0018*/ 	.word	0x00000002
        /*0030*/ 	.string	""
        /*0030*/ 	.string	"ptxas"
        /*0030*/ 	.string	"Cuda compilation tools, release 13.0, V13.0.88"
        /*0030*/ 	.string	"Build cuda_13.0.r13.0/compiler.36424714_0"
        /*0030*/ 	.string	"-arch sm_100a -m 64 "



//--------------------- .note.nv.cuinfo           --------------------------
	.section	.note.nv.cuinfo,"",@"SHT_NOTE"
	.sectionflags	@"SHF_NOTE_NV_CUINFO"
        /*0018*/ 	.short	0x0002
        /*001a*/ 	.short	0x0064
        /*001c*/ 	.short	0x0082
	.zero		2


//--------------------- .nv.info                  --------------------------
	.section	.nv.info,"",@"SHT_CUDA_INFO"
	.align	4


	//----- nvinfo : EIATTR_REGCOUNT
	.align		4
        /*0000*/ 	.byte	0x04, 0x2f
        /*0002*/ 	.short	(.L_16 - .L_15)
	.align		4
.L_15:
        /*0004*/ 	.word	index@(_ZN7cutlass13device_kernelINS_4gemm6kernel13GemmUniversalIN4cute5tupleIJiiiiEEENS1_10collective13CollectiveMmaINS1_35MainloopSm100TmaUmmaWarpSpecializedILi20ELi2ELi4ENS5_IJNS4_1CILi2EEENSA_ILi1EEESC_EEEEENS5_IJNSA_ILi64EEENSA_ILi240EEENSA_ILi32EEEEEENS_12float_e4m3_tENS5_IJlSC_lEEESJ_SK_NS4_8TiledMMAINS4_8MMA_AtomIJNS4_10MMA_TraitsINS4_19SM100_MMA_F8F6F4_SSEJSJ_SJ_fSF_SG_NS4_17integral_constantINS4_4UMMA5MajorELSR_0EEESS_NSP_INSQ_7ScaleInELST_0EEESU_EEEEEENS4_6LayoutINS5_IJSC_SC_SC_EEENS5_IJNSA_ILi0EEESZ_SZ_EEEEENS5_IJNS4_10UnderscoreES12_S12_EEEEENS4_13SM90_TMA_LOADENS4_14ComposedLayoutINS4_7SwizzleILi1ELi4ELi3EEENS4_18smem_ptr_flag_bitsILi8EEENSX_INS5_IJNSA_ILi8EEESH_EEENS5_IJSH_SC_EEEEEEEvNS4_8identityENS4_23SM90_TMA_LOAD_MULTICASTES1F_vS1G_EENS_8epilogue10collective18CollectiveEpilogueINS1J_23Sm100TmaWarpSpecializedILi1ELi1ELi120ELb0ELb0EEEJSI_NS5_IJNSX_ISF_SC_EENSX_ISG_SC_EEEEESJ_SK_SJ_SK_NS1J_6fusion15FusionCallbacksIS1N_NS1R_17LinearCombinationISJ_fSJ_fLNS_15FloatRoundStyleE2EEESI_S1Q_JEEENS4_5SM1004TMEM4LOAD25SM100_TMEM_LOAD_16dp32b8xES15_NS16_INS17_ILi0ELi4ELi3EEES1A_NSX_INS5_IJS1B_NSA_ILi16EEEEEENS5_IJS22_SC_EEEEEEENS4_39AutoVectorizingCopyWithAssumedAlignmentILi128EEENS4_14SM90_TMA_STOREES26_S28_S28_EEEvvEEEEvNT_6ParamsE)
        /*0008*/ 	.word	0x000000ff


	//----- nvinfo : EIATTR_FRAME_SIZE
	.align		4
.L_16:
        /*000c*/ 	.byte	0x04, 0x11
        /*000e*/ 	.short	(.L_18 - .L_17)
	.align		4
.L_17:
        /*0010*/ 	.word	index@($__internal_2_$__cuda_sm10x_tcgen05_guardrail_trap_unallocated_columns_being_dealloced)
        /*0014*/ 	.word	0x00000038


	//----- nvinfo : EIATTR_FRAME_SIZE
	.align		4
.L_18:
        /*0018*/ 	.byte	0x04, 0x11
        /*001a*/ 	.short	(.L_20 - .L_19)
	.align		4
.L_19:
        /*001c*/ 	.word	index@($__internal_1_$__cuda_sm10x_tcgen05_guardrail_trap_phase_invalid_during_alloc)
        /*0020*/ 	.word	0x00000038


	//----- nvinfo : EIATTR_FRAME_SIZE
	.align		4
.L_20:
        /*0024*/ 	.byte	0x04, 0x11
        /*0026*/ 	.short	(.L_22 - .L_21)
	.align		4
.L_21:
        /*0028*/ 	.word	index@($__internal_0_$__cuda_sm10x_tcgen05_guardrail_trap_col_being_dealloced_not_returned_by_alloc)
        /*002c*/ 	.word	0x00000038


	//----- nvinfo : EIATTR_FRAME_SIZE
	.align		4
.L_22:
        /*0030*/ 	.byte	0x04, 0x11
        /*0032*/ 	.short	(.L_24 - .L_23)
	.align		4
.L_23:
        /*0034*/ 	.word	index@(_ZN7cutlass13device_kernelINS_4gemm6kernel13GemmUniversalIN4cute5tupleIJiiiiEEENS1_10collective13CollectiveMmaINS1_35MainloopSm100TmaUmmaWarpSpecializedILi20ELi2ELi4ENS5_IJNS4_1CILi2EEENSA_ILi1EEESC_EEEEENS5_IJNSA_ILi64EEENSA_ILi240EEENSA_ILi32EEEEEENS_12float_e4m3_tENS5_IJlSC_lEEESJ_SK_NS4_8TiledMMAINS4_8MMA_AtomIJNS4_10MMA_TraitsINS4_19SM100_MMA_F8F6F4_SSEJSJ_SJ_fSF_SG_NS4_17integral_constantINS4_4UMMA5MajorELSR_0EEESS_NSP_INSQ_7ScaleInELST_0EEESU_EEEEEENS4_6LayoutINS5_IJSC_SC_SC_EEENS5_IJNSA_ILi0EEESZ_SZ_EEEEENS5_IJNS4_10UnderscoreES12_S12_EEEEENS4_13SM90_TMA_LOADENS4_14ComposedLayoutINS4_7SwizzleILi1ELi4ELi3EEENS4_18smem_ptr_flag_bitsILi8EEENSX_INS5_IJNSA_ILi8EEESH_EEENS5_IJSH_SC_EEEEEEEvNS4_8identityENS4_23SM90_TMA_LOAD_MULTICASTES1F_vS1G_EENS_8epilogue10collective18CollectiveEpilogueINS1J_23Sm100TmaWarpSpecializedILi1ELi1ELi120ELb0ELb0EEEJSI_NS5_IJNSX_ISF_SC_EENSX_ISG_SC_EEEEESJ_SK_SJ_SK_NS1J_6fusion15FusionCallbacksIS1N_NS1R_17LinearCombinationISJ_fSJ_fLNS_15FloatRoundStyleE2EEESI_S1Q_JEEENS4_5SM1004TMEM4LOAD25SM100_TMEM_LOAD_16dp32b8xES15_NS16_INS17_ILi0ELi4ELi3EEES1A_NSX_INS5_IJS1B_NSA_ILi16EEEEEENS5_IJS22_SC_EEEEEEENS4_39AutoVectorizingCopyWithAssumedAlignmentILi128EEENS4_14SM90_TMA_STOREES26_S28_S28_EEEvvEEEEvNT_6ParamsE)
        /*0038*/ 	.word	0x00000038


	//----- nvinfo : EIATTR_MIN_STACK_SIZE
	.align		4
.L_24:
        /*003c*/ 	.byte	0x04, 0x12
        /*003e*/ 	.short	(.L_26 - .L_25)
	.align		4
.L_25:
        /*0040*/ 	.word	index@(_ZN7cutlass13device_kernelINS_4gemm6kernel13GemmUniversalIN4cute5tupleIJiiiiEEENS1_10collective13CollectiveMmaINS1_35MainloopSm100TmaUmmaWarpSpecializedILi20ELi2ELi4ENS5_IJNS4_1CILi2EEENSA_ILi1EEESC_EEEEENS5_IJNSA_ILi64EEENSA_ILi240EEENSA_ILi32EEEEEENS_12float_e4m3_tENS5_IJlSC_lEEESJ_SK_NS4_8TiledMMAINS4_8MMA_AtomIJNS4_10MMA_TraitsINS4_19SM100_MMA_F8F6F4_SSEJSJ_SJ_fSF_SG_NS4_17integral_constantINS4_4UMMA5MajorELSR_0EEESS_NSP_INSQ_7ScaleInELST_0EEESU_EEEEEENS4_6LayoutINS5_IJSC_SC_SC_EEENS5_IJNSA_ILi0EEESZ_SZ_EEEEENS5_IJNS4_10UnderscoreES12_S12_EEEEENS4_13SM90_TMA_LOADENS4_14ComposedLayoutINS4_7SwizzleILi1ELi4ELi3EEENS4_18smem_ptr_flag_bitsILi8EEENSX_INS5_IJNSA_ILi8EEESH_EEENS5_IJSH_SC_EEEEEEEvNS4_8identityENS4_23SM90_TMA_LOAD_MULTICASTES1F_vS1G_EENS_8epilogue10collective18CollectiveEpilogueINS1J_23Sm100TmaWarpSpecializedILi1ELi1ELi120ELb0ELb0EEEJSI_NS5_IJNSX_ISF_SC_EENSX_ISG_SC_EEEEESJ_SK_SJ_SK_NS1J_6fusion15FusionCallbacksIS1N_NS1R_17LinearCombinationISJ_fSJ_fLNS_15FloatRoundStyleE2EEESI_S1Q_JEEENS4_5SM1004TMEM4LOAD25SM100_TMEM_LOAD_16dp32b8xES15_NS16_INS17_ILi0ELi4ELi3EEES1A_NSX_INS5_IJS1B_NSA_ILi16EEEEEENS5_IJS22_SC_EEEEEEENS4_39AutoVectorizingCopyWithAssumedAlignmentILi128EEENS4_14SM90_TMA_STOREES26_S28_S28_EEEvvEEEEvNT_6ParamsE)
        /*0044*/ 	.word	0x00000038
.L_26:


//--------------------- .nv.compat                --------------------------
	.section	.nv.compat,"",@"SHT_CUDA_COMPAT_INFO"
	.align	4
        /*0000*/ 	.byte	0x02, 0x09, 0x01, 0x00, 0x02, 0x02, 0x02, 0x00, 0x02, 0x05, 0x05, 0x00, 0x03, 0x07, 0x01, 0x01
        /*0010*/ 	.byte	0x02, 0x03, 0x01, 0x00, 0x02, 0x06, 0x01, 0x00, 0x04, 0x0b, 0x08, 0x00, 0x09, 0x00, 0x00, 0x00
        /*0020*/ 	.byte	0x00, 0x00, 0x00, 0x00


//--------------------- .nv.info._ZN7cutlass13device_kernelINS_4gemm6kernel13GemmUniversalIN4cute5tupleIJiiiiEEENS1_10collective13CollectiveMmaINS1_35MainloopSm100TmaUmmaWarpSpecializedILi20ELi2ELi4ENS5_IJNS4_1CILi2EEENSA_ILi1EEESC_EEEEENS5_IJNSA_ILi64EEENSA_ILi240EEENSA_ILi32EEEEEENS_12float_e4m3_tENS5_IJlSC_lEEESJ_SK_NS4_8TiledMMAINS4_8MMA_AtomIJNS4_10MMA_TraitsINS4_19SM100_MMA_F8F6F4_SSEJSJ_SJ_fSF_SG_NS4_17integral_constantINS4_4UMMA5MajorELSR_0EEESS_NSP_INSQ_7ScaleInELST_0EEESU_EEEEEENS4_6LayoutINS5_IJSC_SC_SC_EEENS5_IJNSA_ILi0EEESZ_SZ_EEEEENS5_IJNS4_10UnderscoreES12_S12_EEEEENS4_13SM90_TMA_LOADENS4_14ComposedLayoutINS4_7SwizzleILi1ELi4ELi3EEENS4_18smem_ptr_flag_bitsILi8EEENSX_INS5_IJNSA_ILi8EEESH_EEENS5_IJSH_SC_EEEEEEEvNS4_8identityENS4_23SM90_TMA_LOAD_MULTICASTES1F_vS1G_EENS_8epilogue10collective18CollectiveEpilogueINS1J_23Sm100TmaWarpSpecializedILi1ELi1ELi120ELb0ELb0EEEJSI_NS5_IJNSX_ISF_SC_EENSX_ISG_SC_EEEEESJ_SK_SJ_SK_NS1J_6fusion15FusionCallbacksIS1N_NS1R_17LinearCombinationISJ_fSJ_fLNS_15FloatRoundStyleE2EEESI_S1Q_JEEENS4_5SM1004TMEM4LOAD25SM100_TMEM_LOAD_16dp32b8xES15_NS16_INS17_ILi0ELi4ELi3EEES1A_NSX_INS5_IJS1B_NSA_ILi16EEEEEENS5_IJS22_SC_EEEEEEENS4_39AutoVectorizingCopyWithAssumedAlignmentILi128EEENS4_14SM90_TMA_STOREES26_S28_S28_EEEvvEEEEvNT_6ParamsE --------------------------
	.section	.nv.info._ZN7cutlass13device_kernelINS_4gemm6kernel13GemmUniversalIN4cute5tupleIJiiiiEEENS1_10collective13CollectiveMmaINS1_35MainloopSm100TmaUmmaWarpSpecializedILi20ELi2ELi4ENS5_IJNS4_1CILi2EEENSA_ILi1EEESC_EEEEENS5_IJNSA_ILi64EEENSA_ILi240EEENSA_ILi32EEEEEENS_12float_e4m3_tENS5_IJlSC_lEEESJ_SK_NS4_8TiledMMAINS4_8MMA_AtomIJNS4_10MMA_TraitsINS4_19SM100_MMA_F8F6F4_SSEJSJ_SJ_fSF_SG_NS4_17integral_constantINS4_4UMMA5MajorELSR_0EEESS_NSP_INSQ_7ScaleInELST_0EEESU_EEEEEENS4_6LayoutINS5_IJSC_SC_SC_EEENS5_IJNSA_ILi0EEESZ_SZ_EEEEENS5_IJNS4_10UnderscoreES12_S12_EEEEENS4_13SM90_TMA_LOADENS4_14ComposedLayoutINS4_7SwizzleILi1ELi4ELi3EEENS4_18smem_ptr_flag_bitsILi8EEENSX_INS5_IJNSA_ILi8EEESH_EEENS5_IJSH_SC_EEEEEEEvNS4_8identityENS4_23SM90_TMA_LOAD_MULTICASTES1F_vS1G_EENS_8epilogue10collective18CollectiveEpilogueINS1J_23Sm100TmaWarpSpecializedILi1ELi1ELi120ELb0ELb0EEEJSI_NS5_IJNSX_ISF_SC_EENSX_ISG_SC_EEEEESJ_SK_SJ_SK_NS1J_6fusion15FusionCallbacksIS1N_NS1R_17LinearCombinationISJ_fSJ_fLNS_15FloatRoundStyleE2EEESI_S1Q_JEEENS4_5SM1004TMEM4LOAD25SM100_TMEM_LOAD_16dp32b8xES15_NS16_INS17_ILi0ELi4ELi3EEES1A_NSX_INS5_IJS1B_NSA_ILi16EEEEEENS5_IJS22_SC_EEEEEEENS4_39AutoVectorizingCopyWithAssumedAlignmentILi128EEENS4_14SM90_TMA_STOREES26_S28_S28_EEEvvEEEEvNT_6ParamsE,"",@"SHT_CUDA_INFO"
	.sectionflags	@""
	.align	4


	//----- nvinfo : EIATTR_CUDA_API_VERSION
	.align		4
        /*0000*/ 	.byte	0x04, 0x37
        /*0002*/ 	.short	(.L_28 - .L_27)
.L_27:
        /*0004*/ 	.word	0x00000082


	//----- nvinfo : EIATTR_KPARAM_INFO
	.align		4
.L_28:
        /*0008*/ 	.byte	0x04, 0x17
        /*000a*/ 	.short	(.L_30 - .L_29)
.L_29:
        /*000c*/ 	.word	0x00000000
        /*0010*/ 	.short	0x0000
        /*0012*/ 	.short	0x0000
        /*0014*/ 	.byte	0x00, 0xf0, 0x01, 0x20


	//----- nvinfo : EIATTR_AT_ENTRY_FRAGMENTS
	.align		4
.L_30:
        /*0018*/ 	.byte	0x04, 0x4f
        /*001a*/ 	.short	(.L_32 - .L_31)


	//   ....[0]....
.L_31:
        /*001c*/ 	.word	0x00000006


	//----- nvinfo : EIATTR_RESERVED_SMEM_USED
	.align		4
.L_32:
        /*0020*/ 	.byte	0x01, 0x41
	.zero		2


	//----- nvinfo : EIATTR_SPARSE_MMA_MASK
	.align		4
        /*0024*/ 	.byte	0x03, 0x50
        /*0026*/ 	.short	0x0000


	//----- nvinfo : EIATTR_TCGEN05_1CTA_USED
	.align		4
        /*0028*/ 	.byte	0x01, 0x51
	.zero		2


	//----- nvinfo : EIATTR_MAXREG_COUNT
	.align		4
        /*002c*/ 	.byte	0x03, 0x1b
        /*002e*/ 	.short	0x00ff


	//----- nvinfo : EIATTR_NUM_BARRIERS
	.align		4
        /*0030*/ 	.byte	0x02, 0x4c
        /*0032*/ 	.byte	0x07
	.zero		1


	//----- nvinfo : EIATTR_EXTERNS
	.align		4
        /*0034*/ 	.byte	0x04, 0x0f
        /*0036*/ 	.short	(.L_34 - .L_33)


	//   ....[0]....
	.align		4
.L_33:
        /*0038*/ 	.word	index@(__assertfail)


	//----- nvinfo : EIATTR_ANNOTATIONS
	.align		4
.L_34:
        /*003c*/ 	.byte	0x04, 0x55
        /*003e*/ 	.short	(.L_36 - .L_35)


	//   ....[0]....
.L_35:
        /*0040*/ 	.word	0x00000001
        /*0044*/ 	.byte	0x70, 0x04, 0x00, 0x00, 0x01, 0x00, 0x00, 0x00, 0x30, 0x12, 0x00, 0x00, 0x01, 0x00, 0x00, 0x00
        /* <DEDUP_REMOVED lines=15> */
        /*0144*/ 	.byte	0x80, 0xac, 0x00, 0x00, 0x01, 0x00, 0x00, 0x00, 0xb0, 0xac, 0x00, 0x00


	//----- nvinfo : EIATTR_MERCURY_ISA_VERSION
	.align		4
.L_36:
        /*0150*/ 	.byte	0x03, 0x5f
        /*0152*/ 	.short	0x0101


	//----- nvinfo : EIATTR_INT_WARP_WIDE_INSTR_OFFSETS
	.align		4
        /*0154*/ 	.byte	0x04, 0x31
        /*0156*/ 	.short	(.L_38 - .L_37)


	//   ....[0]....
.L_37:
        /*0158*/ 	.word	0x000047a0


	//   ....[1]....
        /*015c*/ 	.word	0x000047d0


	//   ....[2]....
        /*0160*/ 	.word	0x000047f0


	//   ....[3]....
        /*0164*/ 	.word	0x00005410


	//   ....[4]....
        /*0168*/ 	.word	0x000054a0


	//   ....[5]....
        /*016c*/ 	.word	0x00005500


	//   ....[6]....
        /*0170*/ 	.word	0x00005560


	//   ....[7]....
        /*0174*/ 	.word	0x000055c0


	//   ....[8]....
        /*0178*/ 	.word	0x00005600


	//   ....[9]....
        /*017c*/ 	.word	0x00005670


	//   ....[10]....
        /*0180*/ 	.word	0x000056b0


	//   ....[11]....
        /*0184*/ 	.word	0x000056d0


	//   ....[12]....
        /*0188*/ 	.word	0x00005730


	//   ....[13]....
        /*018c*/ 	.word	0x00005770


	//   ....[14]....
        /*0190*/ 	.word	0x00005790


	//   ....[15]....
        /*0194*/ 	.word	0x000057f0


	//   ....[16]....
        /*0198*/ 	.word	0x00005830


	//   ....[17]....
        /*019c*/ 	.word	0x000058a0


	//   ....[18]....
        /*01a0*/ 	.word	0x000058c0


	//----- nvinfo : EIATTR_COOP_GROUP_MASK_REGIDS
	.align		4
.L_38:
        /*01a4*/ 	.byte	0x04, 0x29
        /*01a6*/ 	.short	(.L_40 - .L_39)


	//   ....[0]....
.L_39:
        /*01a8*/ 	.word	0xffffffff


	//   ....[1]....
        /*01ac*/ 	.word	0xffffffff


	//   ....[2]....
        /*01b0*/ 	.word	0xffffffff


	//   ....[3]....
        /*01b4*/ 	.word	0xffffffff


	//   ....[4]....
        /*01b8*/ 	.word	0xffffffff


	//   ....[5]....
        /*01bc*/ 	.word	0xffffffff


	//   ....[6]....
        /*01c0*/ 	.word	0xffffffff


	//   ....[7]....
        /*01c4*/ 	.word	0xffffffff


	//   ....[8]....
        /*01c8*/ 	.word	0xffffffff


	//   ....[9]....
        /*01cc*/ 	.word	0xffffffff


	//   ....[10]....
        /*01d0*/ 	.word	0xffffffff


	//   ....[11]....
        /*01d4*/ 	.word	0xffffffff


	//   ....[12]....
        /*01d8*/ 	.word	0xffffffff


	//   ....[13]....
        /*01dc*/ 	.word	0xffffffff


	//----- nvinfo : EIATTR_COOP_GROUP_INSTR_OFFSETS
	.align		4
.L_40:
        /*01e0*/ 	.byte	0x04, 0x28
        /*01e2*/ 	.short	(.L_42 - .L_41)


	//   ....[0]....
.L_41:
        /*01e4*/ 	.word	0x00000090


	//   ....[1]....
        /*01e8*/ 	.word	0x00000510


	//   ....[2]....
        /*01ec*/ 	.word	0x000008d0


	//   ....[3]....
        /*01f0*/ 	.word	0x00000a10


	//   ....[4]....
        /*01f4*/ 	.word	0x00000b10


	//   ....[5]....
        /*01f8*/ 	.word	0x00000c80


	//   ....[6]....
        /*01fc*/ 	.word	0x00000e20


	//   ....[7]....
        /*0200*/ 	.word	0x00000fe0


	//   ....[8]....
        /*0204*/ 	.word	0x000022c0


	//   ....[9]....
        /*0208*/ 	.word	0x00003ae0


	//   ....[10]....
        /*020c*/ 	.word	0x00003cf0


	//   ....[11]....
        /*0210*/ 	.word	0x00003d20


	//   ....[12]....
        /*0214*/ 	.word	0x00004680


	//   ....[13]....
        /*0218*/ 	.word	0x000048b0


	//----- nvinfo : EIATTR_VRC_CTA_INIT_COUNT
	.align		4
.L_42:
        /*021c*/ 	.byte	0x02, 0x4a
        /*021e*/ 	.byte	0x80
	.zero		1


	//----- nvinfo : EIATTR_SYSCALL_OFFSETS
	.align		4
        /*0220*/ 	.byte	0x04, 0x46
        /*0222*/ 	.short	(.L_44 - .L_43)


	//   ....[0]....
.L_43:
        /*0224*/ 	.word	0x000071b0


	//   ....[1]....
        /*0228*/ 	.word	0x00007330


	//   ....[2]....
        /*022c*/ 	.word	0x000074b0


	//   ....[3]....
        /*0230*/ 	.word	0x00007630


	//   ....[4]....
        /*0234*/ 	.word	0x000077b0


	//   ....[5]....
        /*0238*/ 	.word	0x00007930


	//   ....[6]....
        /*023c*/ 	.word	0x00007ab0


	//   ....[7]....
        /*0240*/ 	.word	0x00007c30


	//   ....[8]....
        /*0244*/ 	.word	0x00007db0


	//   ....[9]....
        /*0248*/ 	.word	0x00007f30


	//   ....[10]....
        /*024c*/ 	.word	0x000080b0


	//   ....[11]....
        /*0250*/ 	.word	0x00008230


	//   ....[12]....
        /*0254*/ 	.word	0x000083b0


	//   ....[13]....
        /*0258*/ 	.word	0x00008530


	//   ....[14]....
        /*025c*/ 	.word	0x000086c0


	//----- nvinfo : EIATTR_MBARRIER_INSTR_OFFSETS
	.align		4
.L_44:
        /*0260*/ 	.byte	0x04, 0x39
        /*0262*/ 	.short	(.L_46 - .L_45)


	//   ....[0]....
.L_45:
        /*0264*/ 	.word	0x00000630
        /*0268*/ 	.word	0x000000ff
        /*026c*/ 	.word	0x00000000
        /*0270*/ 	.short	0x0100
        /*0272*/ 	.byte	0x04
	.zero		1


	//   ....[1]....
        /*0274*/ 	.word	0x00000640
        /*0278*/ 	.word	0x000000ff
        /*027c*/ 	.word	0x000000a0
        /*0280*/ 	.short	0x0100
        /*0282*/ 	.byte	0x04
	.zero		1


	//   ....[2]....
        /*0284*/ 	.word	0x00000650
        /*0288*/ 	.word	0x000000ff
        /*028c*/ 	.word	0x00000008
        /*0290*/ 	.short	0x0100
        /*0292*/ 	.byte	0x04
	.zero		1


	//   ....[3]....
        /*0294*/ 	.word	0x00000660
        /*0298*/ 	.word	0x000000ff
        /*029c*/ 	.word	0x000000a8
        /*02a0*/ 	.short	0x0100
        /*02a2*/ 	.byte	0x04
	.zero		1


	//   ....[4]....
        /*02a4*/ 	.word	0x00000670
        /*02a8*/ 	.word	0x000000ff
        /*02ac*/ 	.word	0x00000010
        /*02b0*/ 	.short	0x0100
        /*02b2*/ 	.byte	0x04
	.zero		1


	//   ....[5]....
        /*02b4*/ 	.word	0x00000680
        /*02b8*/ 	.word	0x000000ff
        /*02bc*/ 	.word	0x000000b0
        /*02c0*/ 	.short	0x0100
        /*02c2*/ 	.byte	0x04
	.zero		1


	//   ....[6]....
        /*02c4*/ 	.word	0x00000690
        /*02c8*/ 	.word	0x000000ff
        /*02cc*/ 	.word	0x00000018
        /*02d0*/ 	.short	0x0100
        /*02d2*/ 	.byte	0x04
	.zero		1


	//   ....[7]....
        /*02d4*/ 	.word	0x000006a0
        /*02d8*/ 	.word	0x000000ff
        /*02dc*/ 	.word	0x000000b8
        /*02e0*/ 	.short	0x0100
        /*02e2*/ 	.byte	0x04
	.zero		1


	//   ....[8]....
        /*02e4*/ 	.word	0x000006b0
        /*02e8*/ 	.word	0x000000ff
        /*02ec*/ 	.word	0x00000020
        /*02f0*/ 	.short	0x0100
        /*02f2*/ 	.byte	0x04
	.zero		1


	//   ....[9]....
        /*02f4*/ 	.word	0x000006c0
        /*02f8*/ 	.word	0x000000ff
        /*02fc*/ 	.word	0x000000c0
        /*0300*/ 	.short	0x0100
        /*0302*/ 	.byte	0x04
	.zero		1


	//   ....[10]....
        /*0304*/ 	.word	0x000006d0
        /*0308*/ 	.word	0x000000ff
        /*030c*/ 	.word	0x00000028
        /*0310*/ 	.short	0x0100
        /*0312*/ 	.byte	0x04
	.zero		1


	//   ....[11]....
        /*0314*/ 	.word	0x000006e0
        /*0318*/ 	.word	0x000000ff
        /*031c*/ 	.word	0x000000c8
        /*0320*/ 	.short	0x0100
        /*0322*/ 	.byte	0x04
	.zero		1


	//   ....[12]....
        /*0324*/ 	.word	0x000006f0
        /*0328*/ 	.word	0x000000ff
        /*032c*/ 	.word	0x00000030
        /*0330*/ 	.short	0x0100
        /*0332*/ 	.byte	0x04
	.zero		1


	//   ....[13]....
        /*0334*/ 	.word	0x00000700
        /*0338*/ 	.word	0x000000ff
        /*033c*/ 	.word	0x000000d0
        /*0340*/ 	.short	0x0100
        /*0342*/ 	.byte	0x04
	.zero		1


	//   ....[14]....
        /*0344*/ 	.word	0x00000710
        /*0348*/ 	.word	0x000000ff
        /*034c*/ 	.word	0x00000038
        /*0350*/ 	.short	0x0100
        /*0352*/ 	.byte	0x04
	.zero		1


	//   ....[15]....
        /*0354*/ 	.word	0x00000720
        /*0358*/ 	.word	0x000000ff
        /*035c*/ 	.word	0x000000d8
        /*0360*/ 	.short	0x0100
        /*0362*/ 	.byte	0x04
	.zero		1


	//   ....[16]....
        /*0364*/ 	.word	0x00000730
        /*0368*/ 	.word	0x000000ff
        /*036c*/ 	.word	0x00000040
        /*0370*/ 	.short	0x0100
        /*0372*/ 	.byte	0x04
	.zero		1


	//   ....[17]....
        /*0374*/ 	.word	0x00000740
        /*0378*/ 	.word	0x000000ff
        /*037c*/ 	.word	0x000000e0
        /*0380*/ 	.short	0x0100
        /*0382*/ 	.byte	0x04
	.zero		1


	//   ....[18]....
        /*0384*/ 	.word	0x00000750
        /*0388*/ 	.word	0x000000ff
        /*038c*/ 	.word	0x00000048
        /*0390*/ 	.short	0x0100
        /*0392*/ 	.byte	0x04
	.zero		1


	//   ....[19]....
        /*0394*/ 	.word	0x00000760
        /*0398*/ 	.word	0x000000ff
        /*039c*/ 	.word	0x000000e8
        /*03a0*/ 	.short	0x0100
        /*03a2*/ 	.byte	0x04
	.zero		1


	//   ....[20]....
        /*03a4*/ 	.word	0x00000770
        /*03a8*/ 	.word	0x000000ff
        /*03ac*/ 	.word	0x00000050
        /*03b0*/ 	.short	0x0100
        /*03b2*/ 	.byte	0x04
	.zero		1


	//   ....[21]....
        /*03b4*/ 	.word	0x00000780
        /*03b8*/ 	.word	0x000000ff
        /*03bc*/ 	.word	0x000000f0
        /*03c0*/ 	.short	0x0100
        /*03c2*/ 	.byte	0x04
	.zero		1


	//   ....[22]....
        /*03c4*/ 	.word	0x00000790
        /*03c8*/ 	.word	0x000000ff
        /*03cc*/ 	.word	0x00000058
        /*03d0*/ 	.short	0x0100
        /*03d2*/ 	.byte	0x04
	.zero		1


	//   ....[23]....
        /*03d4*/ 	.word	0x000007a0
        /*03d8*/ 	.word	0x000000ff
        /*03dc*/ 	.word	0x000000f8
        /*03e0*/ 	.short	0x0100
        /*03e2*/ 	.byte	0x04
	.zero		1


	//   ....[24]....
        /*03e4*/ 	.word	0x000007b0
        /*03e8*/ 	.word	0x000000ff
        /*03ec*/ 	.word	0x00000060
        /*03f0*/ 	.short	0x0100
        /*03f2*/ 	.byte	0x04
	.zero		1


	//   ....[25]....
        /*03f4*/ 	.word	0x000007c0
        /*03f8*/ 	.word	0x000000ff
        /*03fc*/ 	.word	0x00000100
        /*0400*/ 	.short	0x0100
        /*0402*/ 	.byte	0x04
	.zero		1


	//   ....[26]....
        /*0404*/ 	.word	0x000007d0
        /*0408*/ 	.word	0x000000ff
        /*040c*/ 	.word	0x00000068
        /*0410*/ 	.short	0x0100
        /*0412*/ 	.byte	0x04
	.zero		1


	//   ....[27]....
        /*0414*/ 	.word	0x000007e0
        /*0418*/ 	.word	0x000000ff
        /*041c*/ 	.word	0x00000108
        /*0420*/ 	.short	0x0100
        /*0422*/ 	.byte	0x04
	.zero		1


	//   ....[28]....
        /*0424*/ 	.word	0x000007f0
        /*0428*/ 	.word	0x000000ff
        /*042c*/ 	.word	0x00000070
        /*0430*/ 	.short	0x0100
        /*0432*/ 	.byte	0x04
	.zero		1


	//   ....[29]....
        /*0434*/ 	.word	0x00000800
        /*0438*/ 	.word	0x000000ff
        /*043c*/ 	.word	0x00000110
        /*0440*/ 	.short	0x0100
        /*0442*/ 	.byte	0x04
	.zero		1


	//   ....[30]....
        /*0444*/ 	.word	0x00000810
        /*0448*/ 	.word	0x000000ff
        /*044c*/ 	.word	0x00000078
        /*0450*/ 	.short	0x0100
        /*0452*/ 	.byte	0x04
	.zero		1


	//   ....[31]....
        /*0454*/ 	.word	0x00000820
        /*0458*/ 	.word	0x000000ff
        /*045c*/ 	.word	0x00000118
        /*0460*/ 	.short	0x0100
        /*0462*/ 	.byte	0x04
	.zero		1


	//   ....[32]....
        /*0464*/ 	.word	0x00000830
        /*0468*/ 	.word	0x000000ff
        /*046c*/ 	.word	0x00000080
        /*0470*/ 	.short	0x0100
        /*0472*/ 	.byte	0x04
	.zero		1


	//   ....[33]....
        /*0474*/ 	.word	0x00000840
        /*0478*/ 	.word	0x000000ff
        /*047c*/ 	.word	0x00000120
        /*0480*/ 	.short	0x0100
        /*0482*/ 	.byte	0x04
	.zero		1


	//   ....[34]....
        /*0484*/ 	.word	0x00000850
        /*0488*/ 	.word	0x000000ff
        /*048c*/ 	.word	0x00000088
        /*0490*/ 	.short	0x0100
        /*0492*/ 	.byte	0x04
	.zero		1


	//   ....[35]....
        /*0494*/ 	.word	0x00000860
        /*0498*/ 	.word	0x000000ff
        /*049c*/ 	.word	0x00000128
        /*04a0*/ 	.short	0x0100
        /*04a2*/ 	.byte	0x04
	.zero		1


	//   ....[36]....
        /*04a4*/ 	.word	0x00000870
        /*04a8*/ 	.word	0x000000ff
        /*04ac*/ 	.word	0x00000090
        /*04b0*/ 	.short	0x0100
        /*04b2*/ 	.byte	0x04
	.zero		1


	//   ....[37]....
        /*04b4*/ 	.word	0x00000880
        /*04b8*/ 	.word	0x000000ff
        /*04bc*/ 	.word	0x00000130
        /*04c0*/ 	.short	0x0100
        /*04c2*/ 	.byte	0x04
	.zero		1


	//   ....[38]....
        /*04c4*/ 	.word	0x00000890
        /*04c8*/ 	.word	0x000000ff
        /*04cc*/ 	.word	0x00000098
        /*04d0*/ 	.short	0x0100
        /*04d2*/ 	.byte	0x04
	.zero		1


	//   ....[39]....
        /*04d4*/ 	.word	0x000008a0
        /*04d8*/ 	.word	0x000000ff
        /*04dc*/ 	.word	0x00000138
        /*04e0*/ 	.short	0x0100
        /*04e2*/ 	.byte	0x04
	.zero		1


	//   ....[40]....
        /*04e4*/ 	.word	0x000009e0
        /*04e8*/ 	.word	0x000000ff
        /*04ec*/ 	.word	0x00000140
        /*04f0*/ 	.short	0x0100
        /*04f2*/ 	.byte	0x04
	.zero		1


	//   ....[41]....
        /*04f4*/ 	.word	0x000009f0
        /*04f8*/ 	.word	0x000000ff
        /*04fc*/ 	.word	0x00000148
        /*0500*/ 	.short	0x0100
        /*0502*/ 	.byte	0x04
	.zero		1


	//   ....[42]....
        /*0504*/ 	.word	0x00000ae0
        /*0508*/ 	.word	0x000000ff
        /*050c*/ 	.word	0x00000150
        /*0510*/ 	.short	0x0100
        /*0512*/ 	.byte	0x04
	.zero		1


	//   ....[43]....
        /*0514*/ 	.word	0x00000af0
        /*0518*/ 	.word	0x000000ff
        /*051c*/ 	.word	0x00000158
        /*0520*/ 	.short	0x0100
        /*0522*/ 	.byte	0x04
	.zero		1


	//   ....[44]....
        /*0524*/ 	.word	0x00000c30
        /*0528*/ 	.word	0x000000ff
        /*052c*/ 	.word	0x00000160
        /*0530*/ 	.short	0x0100
        /*0532*/ 	.byte	0x04
	.zero		1


	//   ....[45]....
        /*0534*/ 	.word	0x00000c40
        /*0538*/ 	.word	0x000000ff
        /*053c*/ 	.word	0x00000170
        /*0540*/ 	.short	0x0100
        /*0542*/ 	.byte	0x04
	.zero		1


	//   ....[46]....
        /*0544*/ 	.word	0x00000c50
        /*0548*/ 	.word	0x000000ff
        /*054c*/ 	.word	0x00000168
        /*0550*/ 	.short	0x0100
        /*0552*/ 	.byte	0x04
	.zero		1


	//   ....[47]....
        /*0554*/ 	.word	0x00000c60
        /*0558*/ 	.word	0x000000ff
        /*055c*/ 	.word	0x00000178
        /*0560*/ 	.short	0x0100
        /*0562*/ 	.byte	0x04
	.zero		1


	//   ....[48]....
        /*0564*/ 	.word	0x00000d90
        /*0568*/ 	.word	0x000000ff
        /*056c*/ 	.word	0x00000180
        /*0570*/ 	.short	0x0100
        /*0572*/ 	.byte	0x04
	.zero		1


	//   ....[49]....
        /*0574*/ 	.word	0x00000da0
        /*0578*/ 	.word	0x000000ff
        /*057c*/ 	.word	0x000001a0
        /*0580*/ 	.short	0x0100
        /*0582*/ 	.byte	0x04
	.zero		1


	//   ....[50]....
        /*0584*/ 	.word	0x00000db0
        /*0588*/ 	.word	0x000000ff
        /*058c*/ 	.word	0x00000188
        /*0590*/ 	.short	0x0100
        /*0592*/ 	.byte	0x04
	.zero		1


	//   ....[51]....
        /*0594*/ 	.word	0x00000dc0
        /*0598*/ 	.word	0x000000ff
        /*059c*/ 	.word	0x000001a8
        /*05a0*/ 	.short	0x0100
        /*05a2*/ 	.byte	0x04
	.zero		1


	//   ....[52]....
        /*05a4*/ 	.word	0x00000dd0
        /*05a8*/ 	.word	0x000000ff
        /*05ac*/ 	.word	0x00000190
        /*05b0*/ 	.short	0x0100
        /*05b2*/ 	.byte	0x04
	.zero		1


	//   ....[53]....
        /*05b4*/ 	.word	0x00000de0
        /*05b8*/ 	.word	0x000000ff
        /*05bc*/ 	.word	0x000001b0
        /*05c0*/ 	.short	0x0100
        /*05c2*/ 	.byte	0x04
	.zero		1


	//   ....[54]....
        /*05c4*/ 	.word	0x00000df0
        /*05c8*/ 	.word	0x000000ff
        /*05cc*/ 	.word	0x00000198
        /*05d0*/ 	.short	0x0100
        /*05d2*/ 	.byte	0x04
	.zero		1


	//   ....[55]....
        /*05d4*/ 	.word	0x00000e00
        /*05d8*/ 	.word	0x000000ff
        /*05dc*/ 	.word	0x000001b8
        /*05e0*/ 	.short	0x0100
        /*05e2*/ 	.byte	0x04
	.zero		1


	//   ....[56]....
        /*05e4*/ 	.word	0x00000ef0
        /*05e8*/ 	.word	0x000000ff
        /*05ec*/ 	.word	0x000001c0
        /*05f0*/ 	.short	0x0100
        /*05f2*/ 	.byte	0x04
	.zero		1


	//   ....[57]....
        /*05f4*/ 	.word	0x00000f00
        /*05f8*/ 	.word	0x000000ff
        /*05fc*/ 	.word	0x000001d0
        /*0600*/ 	.short	0x0100
        /*0602*/ 	.byte	0x04
	.zero		1


	//   ....[58]....
        /*0604*/ 	.word	0x00000f10
        /*0608*/ 	.word	0x000000ff
        /*060c*/ 	.word	0x000001c8
        /*0610*/ 	.short	0x0100
        /*0612*/ 	.byte	0x04
	.zero		1


	//   ....[59]....
        /*0614*/ 	.word	0x00000f20
        /*0618*/ 	.word	0x000000ff
        /*061c*/ 	.word	0x000001d8
        /*0620*/ 	.short	0x0100
        /*0622*/ 	.byte	0x04
	.zero		1


	//   ....[60]....
        /*0624*/ 	.word	0x00001b50
        /*0628*/ 	.word	0x00000002
        /*062c*/ 	.word	0x000001d0
        /*0630*/ 	.short	0x010a
        /*0632*/ 	.byte	0xff
	.zero		1


	//   ....[61]....
        /*0634*/ 	.word	0x00001b70
        /*0638*/ 	.word	0x00000002
        /*063c*/ 	.word	0x000001c0
        /*0640*/ 	.short	0x0101
        /*0642*/ 	.byte	0xff
	.zero		1


	//   ....[62]....
        /*0644*/ 	.word	0x00001c30
        /*0648*/ 	.word	0x000000ff
        /*064c*/ 	.word	0x000000a0
        /*0650*/ 	.short	0x010a
        /*0652*/ 	.byte	0x07
	.zero		1


	//   ....[63]....
        /*0654*/ 	.word	0x00001cd0
        /*0658*/ 	.word	0x000000ff
        /*065c*/ 	.word	0x000000a0
        /*0660*/ 	.short	0x010a
        /*0662*/ 	.byte	0x21
	.zero		1


	//   ....[64]....
        /*0664*/ 	.word	0x00001e60
        /*0668*/ 	.word	0x000000ff
        /*066c*/ 	.word	0x000000a0
        /*0670*/ 	.short	0x010a
        /*0672*/ 	.byte	0x08
	.zero		1


	//   ....[65]....
        /*0674*/ 	.word	0x00001f80
        /*0678*/ 	.word	0x000000ff
        /*067c*/ 	.word	0x00000158
        /*0680*/ 	.short	0x0101
        /*0682*/ 	.byte	0x06
	.zero		1


	//   ....[66]....
        /*0684*/ 	.word	0x00001fa0
        /*0688*/ 	.word	0x000000ff
        /*068c*/ 	.word	0x000000a0
        /*0690*/ 	.short	0x010a
        /*0692*/ 	.byte	0x07
	.zero		1


	//   ....[67]....
        /*0694*/ 	.word	0x00002020
        /*0698*/ 	.word	0x000000ff
        /*069c*/ 	.word	0x000000a0
        /*06a0*/ 	.short	0x010a
        /*06a2*/ 	.byte	0x09
	.zero		1


	//   ....[68]....
        /*06a4*/ 	.word	0x000021b0
        /*06a8*/ 	.word	0x000000ff
        /*06ac*/ 	.word	0x000000a0
        /*06b0*/ 	.short	0x010a
        /*06b2*/ 	.byte	0x08
	.zero		1


	//   ....[69]....
        /*06b4*/ 	.word	0x000022f0
        /*06b8*/ 	.word	0x00000003
        /*06bc*/ 	.word	0x00000160
        /*06c0*/ 	.short	0x010a
        /*06c2*/ 	.byte	0xff
	.zero		1


	//   ....[70]....
        /*06c4*/ 	.word	0x00002440
        /*06c8*/ 	.word	0x00000002
        /*06cc*/ 	.word	0x00000000
        /*06d0*/ 	.short	0x0101
        /*06d2*/ 	.byte	0xff
	.zero		1


	//   ....[71]....
        /*06d4*/ 	.word	0x00002a40
        /*06d8*/ 	.word	0x000000ff
        /*06dc*/ 	.word	0x00000000
        /*06e0*/ 	.short	0x010a
        /*06e2*/ 	.byte	0x04
	.zero		1


	//   ....[72]....
        /*06e4*/ 	.word	0x00002ad0
        /*06e8*/ 	.word	0x000000ff
        /*06ec*/ 	.word	0x00000000
        /*06f0*/ 	.short	0x010a
        /*06f2*/ 	.byte	0x05
	.zero		1


	//   ....[73]....
        /*06f4*/ 	.word	0x00002b60
        /*06f8*/ 	.word	0x000000ff
        /*06fc*/ 	.word	0x00000000
        /*0700*/ 	.short	0x010a
        /*0702*/ 	.byte	0x05
	.zero		1


	//   ....[74]....
        /*0704*/ 	.word	0x00002bf0
        /*0708*/ 	.word	0x000000ff
        /*070c*/ 	.word	0x00000000
        /*0710*/ 	.short	0x010a
        /*0712*/ 	.byte	0x05
	.zero		1


	//   ....[75]....
        /*0714*/ 	.word	0x00002c80
        /*0718*/ 	.word	0x000000ff
        /*071c*/ 	.word	0x00000000
        /*0720*/ 	.short	0x010a
        /*0722*/ 	.byte	0x05
	.zero		1


	//   ....[76]....
        /*0724*/ 	.word	0x00002d10
        /*0728*/ 	.word	0x000000ff
        /*072c*/ 	.word	0x00000000
        /*0730*/ 	.short	0x010a
        /*0732*/ 	.byte	0x05
	.zero		1


	//   ....[77]....
        /*0734*/ 	.word	0x00002da0
        /*0738*/ 	.word	0x000000ff
        /*073c*/ 	.word	0x00000000
        /*0740*/ 	.short	0x010a
        /*0742*/ 	.byte	0x05
	.zero		1


	//   ....[78]....
        /*0744*/ 	.word	0x00002e30
        /*0748*/ 	.word	0x000000ff
        /*074c*/ 	.word	0x00000000
        /*0750*/ 	.short	0x010a
        /*0752*/ 	.byte	0x05
	.zero		1


	//   ....[79]....
        /*0754*/ 	.word	0x00002ec0
        /*0758*/ 	.word	0x000000ff
        /*075c*/ 	.word	0x00000000
        /*0760*/ 	.short	0x010a
        /*0762*/ 	.byte	0x05
	.zero		1


	//   ....[80]....
        /*0764*/ 	.word	0x00002f50
        /*0768*/ 	.word	0x000000ff
        /*076c*/ 	.word	0x00000000
        /*0770*/ 	.short	0x010a
        /*0772*/ 	.byte	0x05
	.zero		1


	//   ....[81]....
        /*0774*/ 	.word	0x00002fe0
        /*0778*/ 	.word	0x000000ff
        /*077c*/ 	.word	0x00000000
        /*0780*/ 	.short	0x010a
        /*0782*/ 	.byte	0x05
	.zero		1


	//   ....[82]....
        /*0784*/ 	.word	0x00003070
        /*0788*/ 	.word	0x000000ff
        /*078c*/ 	.word	0x00000000
        /*0790*/ 	.short	0x010a
        /*0792*/ 	.byte	0x05
	.zero		1


	//   ....[83]....
        /*0794*/ 	.word	0x00003100
        /*0798*/ 	.word	0x000000ff
        /*079c*/ 	.word	0x00000000
        /*07a0*/ 	.short	0x010a
        /*07a2*/ 	.byte	0x05
	.zero		1


	//   ....[84]....
        /*07a4*/ 	.word	0x00003190
        /*07a8*/ 	.word	0x000000ff
        /*07ac*/ 	.word	0x00000000
        /*07b0*/ 	.short	0x010a
        /*07b2*/ 	.byte	0x05
	.zero		1


	//   ....[85]....
        /*07b4*/ 	.word	0x00003220
        /*07b8*/ 	.word	0x000000ff
        /*07bc*/ 	.word	0x00000000
        /*07c0*/ 	.short	0x010a
        /*07c2*/ 	.byte	0x05
	.zero		1


	//   ....[86]....
        /*07c4*/ 	.word	0x000032b0
        /*07c8*/ 	.word	0x000000ff
        /*07cc*/ 	.word	0x00000000
        /*07d0*/ 	.short	0x010a
        /*07d2*/ 	.byte	0x05
	.zero		1


	//   ....[87]....
        /*07d4*/ 	.word	0x00003340
        /*07d8*/ 	.word	0x000000ff
        /*07dc*/ 	.word	0x00000000
        /*07e0*/ 	.short	0x010a
        /*07e2*/ 	.byte	0x05
	.zero		1


	//   ....[88]....
        /*07e4*/ 	.word	0x000033d0
        /*07e8*/ 	.word	0x000000ff
        /*07ec*/ 	.word	0x00000000
        /*07f0*/ 	.short	0x010a
        /*07f2*/ 	.byte	0x05
	.zero		1


	//   ....[89]....
        /*07f4*/ 	.word	0x00003460
        /*07f8*/ 	.word	0x000000ff
        /*07fc*/ 	.word	0x00000000
        /*0800*/ 	.short	0x010a
        /*0802*/ 	.byte	0x05
	.zero		1


	//   ....[90]....
        /*0804*/ 	.word	0x00003500
        /*0808*/ 	.word	0x00000000
        /*080c*/ 	.word	0x00000000
        /*0810*/ 	.short	0x010a
        /*0812*/ 	.byte	0xff
	.zero		1


	//   ....[91]....
        /*0814*/ 	.word	0x00003640
        /*0818*/ 	.word	0x00000000
        /*081c*/ 	.word	0x000001c0
        /*0820*/ 	.short	0x010a
        /*0822*/ 	.byte	0xff
	.zero		1


	//   ....[92]....
        /*0824*/ 	.word	0x000036b0
        /*0828*/ 	.word	0x00000000
        /*082c*/ 	.word	0x00000000
        /*0830*/ 	.short	0x0101
        /*0832*/ 	.byte	0xff
	.zero		1


	//   ....[93]....
        /*0834*/ 	.word	0x000036c0
        /*0838*/ 	.word	0x000000ff
        /*083c*/ 	.word	0x00000170
        /*0840*/ 	.short	0x010a
        /*0842*/ 	.byte	0x04
	.zero		1


	//   ....[94]....
        /*0844*/ 	.word	0x000037e0
        /*0848*/ 	.word	0x00000000
        /*084c*/ 	.word	0x00000160
        /*0850*/ 	.short	0x010a
        /*0852*/ 	.byte	0xff
	.zero		1


	//   ....[95]....
        /*0854*/ 	.word	0x000038d0
        /*0858*/ 	.word	0x00000000
        /*085c*/ 	.word	0x00000000
        /*0860*/ 	.short	0x0101
        /*0862*/ 	.byte	0xff
	.zero		1


	//   ....[96]....
        /*0864*/ 	.word	0x00003980
        /*0868*/ 	.word	0x000000ff
        /*086c*/ 	.word	0x00000170
        /*0870*/ 	.short	0x0106
        /*0872*/ 	.byte	0x04
	.zero		1


	//   ....[97]....
        /*0874*/ 	.word	0x000039a0
        /*0878*/ 	.word	0x000000ff
        /*087c*/ 	.word	0x00000170
        /*0880*/ 	.short	0x010a
        /*0882*/ 	.byte	0x04
	.zero		1


	//   ....[98]....
        /*0884*/ 	.word	0x00003a30
        /*0888*/ 	.word	0x000000ff
        /*088c*/ 	.word	0x00000170
        /*0890*/ 	.short	0x0106
        /*0892*/ 	.byte	0x07
	.zero		1


	//   ....[99]....
        /*0894*/ 	.word	0x00003a70
        /*0898*/ 	.word	0x00000000
        /*089c*/ 	.word	0x00000170
        /*08a0*/ 	.short	0x010a
        /*08a2*/ 	.byte	0xff
	.zero		1


	//   ....[100]....
        /*08a4*/ 	.word	0x00003f70
        /*08a8*/ 	.word	0x00000003
        /*08ac*/ 	.word	0x00000160
        /*08b0*/ 	.short	0x010a
        /*08b2*/ 	.byte	0xff
	.zero		1


	//   ....[101]....
        /*08b4*/ 	.word	0x00004070
        /*08b8*/ 	.word	0x00000005
        /*08bc*/ 	.word	0x00000000
        /*08c0*/ 	.short	0x0101
        /*08c2*/ 	.byte	0xff
	.zero		1


	//   ....[102]....
        /*08c4*/ 	.word	0x00004080
        /*08c8*/ 	.word	0x000000ff
        /*08cc*/ 	.word	0x00000000
        /*08d0*/ 	.short	0x010a
        /*08d2*/ 	.byte	0x05
	.zero		1


	//   ....[103]....
        /*08d4*/ 	.word	0x00004090
        /*08d8*/ 	.word	0x000000ff
        /*08dc*/ 	.word	0x000001a0
        /*08e0*/ 	.short	0x010a
        /*08e2*/ 	.byte	0x13
	.zero		1


	//   ....[104]....
        /*08e4*/ 	.word	0x000041c0
        /*08e8*/ 	.word	0x000000ff
        /*08ec*/ 	.word	0x00000000
        /*08f0*/ 	.short	0x010a
        /*08f2*/ 	.byte	0x07
	.zero		1


	//   ....[105]....
        /*08f4*/ 	.word	0x000042d0
        /*08f8*/ 	.word	0x000000ff
        /*08fc*/ 	.word	0x00000000
        /*0900*/ 	.short	0x010a
        /*0902*/ 	.byte	0x0a
	.zero		1


	//   ....[106]....
        /*0904*/ 	.word	0x000044b0
        /*0908*/ 	.word	0x000000ff
        /*090c*/ 	.word	0x00000000
        /*0910*/ 	.short	0x010a
        /*0912*/ 	.byte	0x04
	.zero		1


	//   ....[107]....
        /*0914*/ 	.word	0x00004540
        /*0918*/ 	.word	0x000000ff
        /*091c*/ 	.word	0x00000000
        /*0920*/ 	.short	0x010a
        /*0922*/ 	.byte	0x05
	.zero		1


	//   ....[108]....
        /*0924*/ 	.word	0x000045d0
        /*0928*/ 	.word	0x000000ff
        /*092c*/ 	.word	0x00000000
        /*0930*/ 	.short	0x010a
        /*0932*/ 	.byte	0x05
	.zero		1


	//   ....[109]....
        /*0934*/ 	.word	0x00004660
        /*0938*/ 	.word	0x000000ff
        /*093c*/ 	.word	0x00000000
        /*0940*/ 	.short	0x010a
        /*0942*/ 	.byte	0x04
	.zero		1


	//   ....[110]....
        /*0944*/ 	.word	0x00004b50
        /*0948*/ 	.word	0x00000002
        /*094c*/ 	.word	0x00000160
        /*0950*/ 	.short	0x010a
        /*0952*/ 	.byte	0xff
	.zero		1


	//   ....[111]....
        /*0954*/ 	.word	0x00004cc0
        /*0958*/ 	.word	0x00000000
        /*095c*/ 	.word	0x00000000
        /*0960*/ 	.short	0x0101
        /*0962*/ 	.byte	0xff
	.zero		1


	//   ....[112]....
        /*0964*/ 	.word	0x00005180
        /*0968*/ 	.word	0x000000ff
        /*096c*/ 	.word	0x00000158
        /*0970*/ 	.short	0x010a
        /*0972*/ 	.byte	0x1d
	.zero		1


	//   ....[113]....
        /*0974*/ 	.word	0x00005320
        /*0978*/ 	.word	0x000000ff
        /*097c*/ 	.word	0x00000148
        /*0980*/ 	.short	0x010a
        /*0982*/ 	.byte	0x1d
	.zero		1


	//   ....[114]....
        /*0984*/ 	.word	0x000058e0
        /*0988*/ 	.word	0x000000ff
        /*098c*/ 	.word	0x00000140
        /*0990*/ 	.short	0x010b
        /*0992*/ 	.byte	0x1d
	.zero		1


	//   ....[115]....
        /*0994*/ 	.word	0x000058f0
        /*0998*/ 	.word	0x000000ff
        /*099c*/ 	.word	0x00000000
        /*09a0*/ 	.short	0x0101
        /*09a2*/ 	.byte	0x30
	.zero		1


	//   ....[116]....
        /*09a4*/ 	.word	0x00005990
        /*09a8*/ 	.word	0x00000002
        /*09ac*/ 	.word	0x00000148
        /*09b0*/ 	.short	0x010a
        /*09b2*/ 	.byte	0xff
	.zero		1


	//   ....[117]....
        /*09b4*/ 	.word	0x00005d60
        /*09b8*/ 	.word	0x000000ff
        /*09bc*/ 	.word	0x00000160
        /*09c0*/ 	.short	0x010a
        /*09c2*/ 	.byte	0x04
	.zero		1


	//   ....[118]....
        /*09c4*/ 	.word	0x00005ef0
        /*09c8*/ 	.word	0x000000ff
        /*09cc*/ 	.word	0x00000000
        /*09d0*/ 	.short	0x0101
        /*09d2*/ 	.byte	0x05
	.zero		1


	//   ....[119]....
        /*09d4*/ 	.word	0x00006a70
        /*09d8*/ 	.word	0x000000ff
        /*09dc*/ 	.word	0x00000140
        /*09e0*/ 	.short	0x010a
        /*09e2*/ 	.byte	0x2e
	.zero		1


	//   ....[120]....
        /*09e4*/ 	.word	0x00006aa0
        /*09e8*/ 	.word	0x000000ff
        /*09ec*/ 	.word	0x00000180
        /*09f0*/ 	.short	0x010a
        /*09f2*/ 	.byte	0x2f
	.zero		1


	//   ....[121]....
        /*09f4*/ 	.word	0x00006b60
        /*09f8*/ 	.word	0x000000ff
        /*09fc*/ 	.word	0x00000140
        /*0a00*/ 	.short	0x010a
        /*0a02*/ 	.byte	0x2e
	.zero		1


	//   ....[122]....
        /*0a04*/ 	.word	0x00006fa0
        /*0a08*/ 	.word	0x000000ff
        /*0a0c*/ 	.word	0x00000000
        /*0a10*/ 	.short	0x0101
        /*0a12*/ 	.byte	0x04
	.zero		1


	//   ....[123]....
        /*0a14*/ 	.word	0x00006fc0
        /*0a18*/ 	.word	0x000000ff
        /*0a1c*/ 	.word	0x00000180
        /*0a20*/ 	.short	0x010a
        /*0a22*/ 	.byte	0x2f
	.zero		1


	//   ....[124]....
        /*0a24*/ 	.word	0x0000a0e0
        /*0a28*/ 	.word	0x000000ff
        /*0a2c*/ 	.word	0x00000000
        /*0a30*/ 	.short	0x0101
        /*0a32*/ 	.byte	0x04
	.zero		1


	//   ....[125]....
        /*0a34*/ 	.word	0x0000ae50
        /*0a38*/ 	.word	0x00000002
        /*0a3c*/ 	.word	0x000001d0
        /*0a40*/ 	.short	0x010a
        /*0a42*/ 	.byte	0xff
	.zero		1


	//   ....[126]....
        /*0a44*/ 	.word	0x0000aeb0
        /*0a48*/ 	.word	0x00000004
        /*0a4c*/ 	.word	0x000000a0
        /*0a50*/ 	.short	0x010a
        /*0a52*/ 	.byte	0xff
	.zero		1


	//   ....[127]....
        /*0a54*/ 	.word	0x0000af10
        /*0a58*/ 	.word	0x00000004
        /*0a5c*/ 	.word	0x000000a0
        /*0a60*/ 	.short	0x010a
        /*0a62*/ 	.byte	0xff
	.zero		1


	//   ....[128]....
        /*0a64*/ 	.word	0x0000af60
        /*0a68*/ 	.word	0x00000003
        /*0a6c*/ 	.word	0x00000160
        /*0a70*/ 	.short	0x010a
        /*0a72*/ 	.byte	0xff
	.zero		1


	//   ....[129]....
        /*0a74*/ 	.word	0x0000afc0
        /*0a78*/ 	.word	0x00000003
        /*0a7c*/ 	.word	0x00000000
        /*0a80*/ 	.short	0x010a
        /*0a82*/ 	.byte	0xff
	.zero		1


	//   ....[130]....
        /*0a84*/ 	.word	0x0000b020
        /*0a88*/ 	.word	0x00000003
        /*0a8c*/ 	.word	0x00000000
        /*0a90*/ 	.short	0x010a
        /*0a92*/ 	.byte	0xff
	.zero		1


	//   ....[131]....
        /*0a94*/ 	.word	0x0000b080
        /*0a98*/ 	.word	0x00000003
        /*0a9c*/ 	.word	0x00000000
        /*0aa0*/ 	.short	0x010a
        /*0aa2*/ 	.byte	0xff
	.zero		1


	//   ....[132]....
        /*0aa4*/ 	.word	0x0000b0e0
        /*0aa8*/ 	.word	0x00000003
        /*0aac*/ 	.word	0x00000000
        /*0ab0*/ 	.short	0x010a
        /*0ab2*/ 	.byte	0xff
	.zero		1


	//   ....[133]....
        /*0ab4*/ 	.word	0x0000b140
        /*0ab8*/ 	.word	0x00000003
        /*0abc*/ 	.word	0x00000000
        /*0ac0*/ 	.short	0x010a
        /*0ac2*/ 	.byte	0xff
	.zero		1


	//   ....[134]....
        /*0ac4*/ 	.word	0x0000b1a0
        /*0ac8*/ 	.word	0x00000003
        /*0acc*/ 	.word	0x00000000
        /*0ad0*/ 	.short	0x010a
        /*0ad2*/ 	.byte	0xff
	.zero		1


	//   ....[135]....
        /*0ad4*/ 	.word	0x0000b200
        /*0ad8*/ 	.word	0x00000003
        /*0adc*/ 	.word	0x00000000
        /*0ae0*/ 	.short	0x010a
        /*0ae2*/ 	.byte	0xff
	.zero		1


	//   ....[136]....
        /*0ae4*/ 	.word	0x0000b260
        /*0ae8*/ 	.word	0x00000003
        /*0aec*/ 	.word	0x00000000
        /*0af0*/ 	.short	0x010a
        /*0af2*/ 	.byte	0xff
	.zero		1


	//   ....[137]....
        /*0af4*/ 	.word	0x0000b2c0
        /*0af8*/ 	.word	0x00000003
        /*0afc*/ 	.word	0x00000000
        /*0b00*/ 	.short	0x010a
        /*0b02*/ 	.byte	0xff
	.zero		1


	//   ....[138]....
        /*0b04*/ 	.word	0x0000b320
        /*0b08*/ 	.word	0x00000003
        /*0b0c*/ 	.word	0x00000000
        /*0b10*/ 	.short	0x010a
        /*0b12*/ 	.byte	0xff
	.zero		1


	//   ....[139]....
        /*0b14*/ 	.word	0x0000b380
        /*0b18*/ 	.word	0x00000003
        /*0b1c*/ 	.word	0x00000000
        /*0b20*/ 	.short	0x010a
        /*0b22*/ 	.byte	0xff
	.zero		1


	//   ....[140]....
        /*0b24*/ 	.word	0x0000b3e0
        /*0b28*/ 	.word	0x00000003
        /*0b2c*/ 	.word	0x00000000
        /*0b30*/ 	.short	0x010a
        /*0b32*/ 	.byte	0xff
	.zero		1


	//   ....[141]....
        /*0b34*/ 	.word	0x0000b440
        /*0b38*/ 	.word	0x00000003
        /*0b3c*/ 	.word	0x00000000
        /*0b40*/ 	.short	0x010a
        /*0b42*/ 	.byte	0xff
	.zero		1


	//   ....[142]....
        /*0b44*/ 	.word	0x0000b4a0
        /*0b48*/ 	.word	0x00000003
        /*0b4c*/ 	.word	0x00000000
        /*0b50*/ 	.short	0x010a
        /*0b52*/ 	.byte	0xff
	.zero		1


	//   ....[143]....
        /*0b54*/ 	.word	0x0000b500
        /*0b58*/ 	.word	0x00000003
        /*0b5c*/ 	.word	0x00000000
        /*0b60*/ 	.short	0x010a
        /*0b62*/ 	.byte	0xff
	.zero		1


	//   ....[144]....
        /*0b64*/ 	.word	0x0000b560
        /*0b68*/ 	.word	0x00000003
        /*0b6c*/ 	.word	0x00000000
        /*0b70*/ 	.short	0x010a
        /*0b72*/ 	.byte	0xff
	.zero		1


	//   ....[145]....
        /*0b74*/ 	.word	0x0000b5c0
        /*0b78*/ 	.word	0x00000003
        /*0b7c*/ 	.word	0x00000000
        /*0b80*/ 	.short	0x010a
        /*0b82*/ 	.byte	0xff
	.zero		1


	//   ....[146]....
        /*0b84*/ 	.word	0x0000b620
        /*0b88*/ 	.word	0x00000003
        /*0b8c*/ 	.word	0x00000000
        /*0b90*/ 	.short	0x010a
        /*0b92*/ 	.byte	0xff
	.zero		1


	//   ....[147]....
        /*0b94*/ 	.word	0x0000b680
        /*0b98*/ 	.word	0x00000003
        /*0b9c*/ 	.word	0x00000000
        /*0ba0*/ 	.short	0x010a
        /*0ba2*/ 	.byte	0xff
	.zero		1


	//   ....[148]....
        /*0ba4*/ 	.word	0x0000b6d0
        /*0ba8*/ 	.word	0x00000000
        /*0bac*/ 	.word	0x000001c0
        /*0bb0*/ 	.short	0x010a
        /*0bb2*/ 	.byte	0xff
	.zero		1


	//   ....[149]....
        /*0bb4*/ 	.word	0x0000b730
        /*0bb8*/ 	.word	0x00000003
        /*0bbc*/ 	.word	0x00000170
        /*0bc0*/ 	.short	0x010a
        /*0bc2*/ 	.byte	0xff
	.zero		1


	//   ....[150]....
        /*0bc4*/ 	.word	0x0000b780
        /*0bc8*/ 	.word	0x00000000
        /*0bcc*/ 	.word	0x00000160
        /*0bd0*/ 	.short	0x010a
        /*0bd2*/ 	.byte	0xff
	.zero		1


	//   ....[151]....
        /*0bd4*/ 	.word	0x0000b7e0
        /*0bd8*/ 	.word	0x00000002
        /*0bdc*/ 	.word	0x00000170
        /*0be0*/ 	.short	0x010a
        /*0be2*/ 	.byte	0xff
	.zero		1


	//   ....[152]....
        /*0be4*/ 	.word	0x0000b830
        /*0be8*/ 	.word	0x00000003
        /*0bec*/ 	.word	0x00000160
        /*0bf0*/ 	.short	0x010a
        /*0bf2*/ 	.byte	0xff
	.zero		1


	//   ....[153]....
        /*0bf4*/ 	.word	0x0000b890
        /*0bf8*/ 	.word	0x00000004
        /*0bfc*/ 	.word	0x000001a0
        /*0c00*/ 	.short	0x010a
        /*0c02*/ 	.byte	0xff
	.zero		1


	//   ....[154]....
        /*0c04*/ 	.word	0x0000b8f0
        /*0c08*/ 	.word	0x00000003
        /*0c0c*/ 	.word	0x00000000
        /*0c10*/ 	.short	0x010a
        /*0c12*/ 	.byte	0xff
	.zero		1


	//   ....[155]....
        /*0c14*/ 	.word	0x0000b950
        /*0c18*/ 	.word	0x00000002
        /*0c1c*/ 	.word	0x00000000
        /*0c20*/ 	.short	0x010a
        /*0c22*/ 	.byte	0xff
	.zero		1


	//   ....[156]....
        /*0c24*/ 	.word	0x0000b9b0
        /*0c28*/ 	.word	0x00000003
        /*0c2c*/ 	.word	0x00000000
        /*0c30*/ 	.short	0x010a
        /*0c32*/ 	.byte	0xff
	.zero		1


	//   ....[157]....
        /*0c34*/ 	.word	0x0000ba10
        /*0c38*/ 	.word	0x00000003
        /*0c3c*/ 	.word	0x00000000
        /*0c40*/ 	.short	0x010a
        /*0c42*/ 	.byte	0xff
	.zero		1


	//   ....[158]....
        /*0c44*/ 	.word	0x0000ba70
        /*0c48*/ 	.word	0x00000002
        /*0c4c*/ 	.word	0x00000000
        /*0c50*/ 	.short	0x010a
        /*0c52*/ 	.byte	0xff
	.zero		1


	//   ....[159]....
        /*0c54*/ 	.word	0x0000bac0
        /*0c58*/ 	.word	0x00000002
        /*0c5c*/ 	.word	0x00000160
        /*0c60*/ 	.short	0x010a
        /*0c62*/ 	.byte	0xff
	.zero		1


	//   ....[160]....
        /*0c64*/ 	.word	0x0000bb20
        /*0c68*/ 	.word	0x00000002
        /*0c6c*/ 	.word	0x00000158
        /*0c70*/ 	.short	0x010a
        /*0c72*/ 	.byte	0xff
	.zero		1


	//   ....[161]....
        /*0c74*/ 	.word	0x0000bb80
        /*0c78*/ 	.word	0x00000002
        /*0c7c*/ 	.word	0x00000148
        /*0c80*/ 	.short	0x010a
        /*0c82*/ 	.byte	0xff
	.zero		1


	//   ....[162]....
        /*0c84*/ 	.word	0x0000bbe0
        /*0c88*/ 	.word	0x00000002
        /*0c8c*/ 	.word	0x00000160
        /*0c90*/ 	.short	0x010a
        /*0c92*/ 	.byte	0xff
	.zero		1


	//   ....[163]....
        /*0c94*/ 	.word	0x0000bc40
        /*0c98*/ 	.word	0x00000002
        /*0c9c*/ 	.word	0x00000140
        /*0ca0*/ 	.short	0x010a
        /*0ca2*/ 	.byte	0xff
	.zero		1


	//   ....[164]....
        /*0ca4*/ 	.word	0x0000bca0
        /*0ca8*/ 	.word	0x00000000
        /*0cac*/ 	.word	0x00000180
        /*0cb0*/ 	.short	0x010a
        /*0cb2*/ 	.byte	0xff
	.zero		1


	//----- nvinfo : EIATTR_NUM_MBARRIERS
	.align		4
.L_46:
        /*0cb4*/ 	.byte	0x03, 0x38
        /*0cb6*/ 	.short	0x003c


	//----- nvinfo : EIATTR_EXIT_INSTR_OFFSETS
	.align		4
        /*0cb8*/ 	.byte	0x04, 0x1c
        /*0cba*/ 	.short	(.L_48 - .L_47)


	//   ....[0]....
.L_47:
        /*0cbc*/ 	.word	0x00003530


	//   ....[1]....
        /*0cc0*/ 	.word	0x00003a40


	//   ....[2]....
        /*0cc4*/ 	.word	0x00003aa0


	//   ....[3]....
        /*0cc8*/ 	.word	0x000048c0


	//   ....[4]....
        /*0ccc*/ 	.word	0x000059c0


	//   ....[5]....
        /*0cd0*/ 	.word	0x00005a00


	//   ....[6]....
        /*0cd4*/ 	.word	0x0000ae40


	//----- nvinfo : EIATTR_MAX_THREADS
	.align		4
.L_48:
        /*0cd8*/ 	.byte	0x04, 0x05
        /*0cda*/ 	.short	(.L_50 - .L_49)
.L_49:
        /*0cdc*/ 	.word	0x00000100
        /*0ce0*/ 	.word	0x00000001
        /*0ce4*/ 	.word	0x00000001


	//----- nvinfo : EIATTR_CRS_STACK_SIZE
	.align		4
.L_50:
        /*0ce8*/ 	.byte	0x04, 0x1e
        /*0cea*/ 	.short	(.L_52 - .L_51)
.L_51:
        /*0cec*/ 	.word	0x00000000


	//----- nvinfo : EIATTR_CBANK_PARAM_SIZE
	.align		4
.L_52:
        /*0cf0*/ 	.byte	0x03, 0x19
        /*0cf2*/ 	.short	0x0800


	//----- nvinfo : EIATTR_PARAM_CBANK
	.align		4
        /*0cf4*/ 	.byte	0x04, 0x0a
        /*0cf6*/ 	.short	(.L_54 - .L_53)
	.align		4
.L_53:
        /*0cf8*/ 	.word	index@(.nv.constant0._ZN7cutlass13device_kernelINS_4gemm6kernel13GemmUniversalIN4cute5tupleIJiiiiEEENS1_10collective13CollectiveMmaINS1_35MainloopSm100TmaUmmaWarpSpecializedILi20ELi2ELi4ENS5_IJNS4_1CILi2EEENSA_ILi1EEESC_EEEEENS5_IJNSA_ILi64EEENSA_ILi240EEENSA_ILi32EEEEEENS_12float_e4m3_tENS5_IJlSC_lEEESJ_SK_NS4_8TiledMMAINS4_8MMA_AtomIJNS4_10MMA_TraitsINS4_19SM100_MMA_F8F6F4_SSEJSJ_SJ_fSF_SG_NS4_17integral_constantINS4_4UMMA5MajorELSR_0EEESS_NSP_INSQ_7ScaleInELST_0EEESU_EEEEEENS4_6LayoutINS5_IJSC_SC_SC_EEENS5_IJNSA_ILi0EEESZ_SZ_EEEEENS5_IJNS4_10UnderscoreES12_S12_EEEEENS4_13SM90_TMA_LOADENS4_14ComposedLayoutINS4_7SwizzleILi1ELi4ELi3EEENS4_18smem_ptr_flag_bitsILi8EEENSX_INS5_IJNSA_ILi8EEESH_EEENS5_IJSH_SC_EEEEEEEvNS4_8identityENS4_23SM90_TMA_LOAD_MULTICASTES1F_vS1G_EENS_8epilogue10collective18CollectiveEpilogueINS1J_23Sm100TmaWarpSpecializedILi1ELi1ELi120ELb0ELb0EEEJSI_NS5_IJNSX_ISF_SC_EENSX_ISG_SC_EEEEESJ_SK_SJ_SK_NS1J_6fusion15FusionCallbacksIS1N_NS1R_17LinearCombinationISJ_fSJ_fLNS_15FloatRoundStyleE2EEESI_S1Q_JEEENS4_5SM1004TMEM4LOAD25SM100_TMEM_LOAD_16dp32b8xES15_NS16_INS17_ILi0ELi4ELi3EEES1A_NSX_INS5_IJS1B_NSA_ILi16EEEEEENS5_IJS22_SC_EEEEEEENS4_39AutoVectorizingCopyWithAssumedAlignmentILi128EEENS4_14SM90_TMA_STOREES26_S28_S28_EEEvvEEEEvNT_6ParamsE)
        /*0cfc*/ 	.short	0x0380
        /*0cfe*/ 	.short	0x0800


	//----- nvinfo : EIATTR_SW_WAR
	.align		4
.L_54:
        /*0d00*/ 	.byte	0x04, 0x36
        /*0d02*/ 	.short	(.L_56 - .L_55)
.L_55:
        /*0d04*/ 	.word	0x00000008
.L_56:


//--------------------- .nv.callgraph             --------------------------
	.section	.nv.callgraph,"",@"SHT_CUDA_CALLGRAPH"
	.align	4
	.sectionentsize	8
	.align		4
        /*0000*/ 	.word	0x00000000
	.align		4
        /*0004*/ 	.word	0xffffffff
	.align		4
        /*0008*/ 	.word	index@(_ZN7cutlass13device_kernelINS_4gemm6kernel13GemmUniversalIN4cute5tupleIJiiiiEEENS1_10collective13CollectiveMmaINS1_35MainloopSm100TmaUmmaWarpSpecializedILi20ELi2ELi4ENS5_IJNS4_1CILi2EEENSA_ILi1EEESC_EEEEENS5_IJNSA_ILi64EEENSA_ILi240EEENSA_ILi32EEEEEENS_12float_e4m3_tENS5_IJlSC_lEEESJ_SK_NS4_8TiledMMAINS4_8MMA_AtomIJNS4_10MMA_TraitsINS4_19SM100_MMA_F8F6F4_SSEJSJ_SJ_fSF_SG_NS4_17integral_constantINS4_4UMMA5MajorELSR_0EEESS_NSP_INSQ_7ScaleInELST_0EEESU_EEEEEENS4_6LayoutINS5_IJSC_SC_SC_EEENS5_IJNSA_ILi0EEESZ_SZ_EEEEENS5_IJNS4_10UnderscoreES12_S12_EEEEENS4_13SM90_TMA_LOADENS4_14ComposedLayoutINS4_7SwizzleILi1ELi4ELi3EEENS4_18smem_ptr_flag_bitsILi8EEENSX_INS5_IJNSA_ILi8EEESH_EEENS5_IJSH_SC_EEEEEEEvNS4_8identityENS4_23SM90_TMA_LOAD_MULTICASTES1F_vS1G_EENS_8epilogue10collective18CollectiveEpilogueINS1J_23Sm100TmaWarpSpecializedILi1ELi1ELi120ELb0ELb0EEEJSI_NS5_IJNSX_ISF_SC_EENSX_ISG_SC_EEEEESJ_SK_SJ_SK_NS1J_6fusion15FusionCallbacksIS1N_NS1R_17LinearCombinationISJ_fSJ_fLNS_15FloatRoundStyleE2EEESI_S1Q_JEEENS4_5SM1004TMEM4LOAD25SM100_TMEM_LOAD_16dp32b8xES15_NS16_INS17_ILi0ELi4ELi3EEES1A_NSX_INS5_IJS1B_NSA_ILi16EEEEEENS5_IJS22_SC_EEEEEEENS4_39AutoVectorizingCopyWithAssumedAlignmentILi128EEENS4_14SM90_TMA_STOREES26_S28_S28_EEEvvEEEEvNT_6ParamsE)
	.align		4
        /*000c*/ 	.word	index@(__assertfail)
	.align		4
        /*0010*/ 	.word	0x00000000
	.align		4
        /*0014*/ 	.word	0xfffffffe
	.align		4
        /*0018*/ 	.word	0x00000000
	.align		4
        /*001c*/ 	.word	0xfffffffd
	.align		4
        /*0020*/ 	.word	0x00000000
	.align		4
        /*0024*/ 	.word	0xfffffffc


//--------------------- .nv.constant4             --------------------------
	.section	.nv.constant4,"a",@progbits
	.align	8
	.align		8
.nv.constant4:
        /*0000*/ 	.dword	__assertfail
	.align		8
        /*0008*/ 	.dword	__unnamed_1
	.align		8
        /*0010*/ 	.dword	_ZN40_INTERNAL_7fcb531e_4_k_cu_7f174bf4_250374cuda3std3__45__cpo5beginE
	.align		8
        /*0018*/ 	.dword	_ZN40_INTERNAL_7fcb531e_4_k_cu_7f174bf4_250374cuda3std3__45__cpo3endE
	.align		8
        /*0020*/ 	.dword	_ZN40_INTERNAL_7fcb531e_4_k_cu_7f174bf4_250374cuda3std3__45__cpo6cbeginE
	.align		8
        /*0028*/ 	.dword	_ZN40_INTERNAL_7fcb531e_4_k_cu_7f174bf4_250374cuda3std3__45__cpo4cendE
	.align		8
        /*0030*/ 	.dword	_ZN40_INTERNAL_7fcb531e_4_k_cu_7f174bf4_250374cuda3std3__442_GLOBAL__N__7fcb531e_4_k_cu_7f174bf4_250376ignoreE
	.align		8
        /*0038*/ 	.dword	_ZN40_INTERNAL_7fcb531e_4_k_cu_7f174bf4_250374cuda3std3__419piecewise_constructE
	.align		8
        /*0040*/ 	.dword	_ZN40_INTERNAL_7fcb531e_4_k_cu_7f174bf4_250374cuda3std3__48in_placeE
	.align		8
        /*0048*/ 	.dword	_ZN40_INTERNAL_7fcb531e_4_k_cu_7f174bf4_250374cuda3std6ranges3__45__cpo4swapE
	.align		8
        /*0050*/ 	.dword	_ZN40_INTERNAL_7fcb531e_4_k_cu_7f174bf4_250374cuda3std6ranges3__45__cpo9iter_moveE
	.align		8
        /*0058*/ 	.dword	_ZN40_INTERNAL_7fcb531e_4_k_cu_7f174bf4_250374cute7productE
	.align		8
        /*0060*/ 	.dword	_ZN40_INTERNAL_7fcb531e_4_k_cu_7f174bf4_250374cute1_E
	.align		8
        /*0068*/ 	.dword	$str$25
	.align		8
        /*0070*/ 	.dword	$str$26


//--------------------- .text._ZN7cutlass13device_kernelINS_4gemm6kernel13GemmUniversalIN4cute5tupleIJiiiiEEENS1_10collective13CollectiveMmaINS1_35MainloopSm100TmaUmmaWarpSpecializedILi20ELi2ELi4ENS5_IJNS4_1CILi2EEENSA_ILi1EEESC_EEEEENS5_IJNSA_ILi64EEENSA_ILi240EEENSA_ILi32EEEEEENS_12float_e4m3_tENS5_IJlSC_lEEESJ_SK_NS4_8TiledMMAINS4_8MMA_AtomIJNS4_10MMA_TraitsINS4_19SM100_MMA_F8F6F4_SSEJSJ_SJ_fSF_SG_NS4_17integral_constantINS4_4UMMA5MajorELSR_0EEESS_NSP_INSQ_7ScaleInELST_0EEESU_EEEEEENS4_6LayoutINS5_IJSC_SC_SC_EEENS5_IJNSA_ILi0EEESZ_SZ_EEEEENS5_IJNS4_10UnderscoreES12_S12_EEEEENS4_13SM90_TMA_LOADENS4_14ComposedLayoutINS4_7SwizzleILi1ELi4ELi3EEENS4_18smem_ptr_flag_bitsILi8EEENSX_INS5_IJNSA_ILi8EEESH_EEENS5_IJSH_SC_EEEEEEEvNS4_8identityENS4_23SM90_TMA_LOAD_MULTICASTES1F_vS1G_EENS_8epilogue10collective18CollectiveEpilogueINS1J_23Sm100TmaWarpSpecializedILi1ELi1ELi120ELb0ELb0EEEJSI_NS5_IJNSX_ISF_SC_EENSX_ISG_SC_EEEEESJ_SK_SJ_SK_NS1J_6fusion15FusionCallbacksIS1N_NS1R_17LinearCombinationISJ_fSJ_fLNS_15FloatRoundStyleE2EEESI_S1Q_JEEENS4_5SM1004TMEM4LOAD25SM100_TMEM_LOAD_16dp32b8xES15_NS16_INS17_ILi0ELi4ELi3EEES1A_NSX_INS5_IJS1B_NSA_ILi16EEEEEENS5_IJS22_SC_EEEEEEENS4_39AutoVectorizingCopyWithAssumedAlignmentILi128EEENS4_14SM90_TMA_STOREES26_S28_S28_EEEvvEEEEvNT_6ParamsE --------------------------
	.section	.text._ZN7cutlass13device_kernelINS_4gemm6kernel13GemmUniversalIN4cute5tupleIJiiiiEEENS1_10collective13CollectiveMmaINS1_35MainloopSm100TmaUmmaWarpSpecializedILi20ELi2ELi4ENS5_IJNS4_1CILi2EEENSA_ILi1EEESC_EEEEENS5_IJNSA_ILi64EEENSA_ILi240EEENSA_ILi32EEEEEENS_12float_e4m3_tENS5_IJlSC_lEEESJ_SK_NS4_8TiledMMAINS4_8MMA_AtomIJNS4_10MMA_TraitsINS4_19SM100_MMA_F8F6F4_SSEJSJ_SJ_fSF_SG_NS4_17integral_constantINS4_4UMMA5MajorELSR_0EEESS_NSP_INSQ_7ScaleInELST_0EEESU_EEEEEENS4_6LayoutINS5_IJSC_SC_SC_EEENS5_IJNSA_ILi0EEESZ_SZ_EEEEENS5_IJNS4_10UnderscoreES12_S12_EEEEENS4_13SM90_TMA_LOADENS4_14ComposedLayoutINS4_7SwizzleILi1ELi4ELi3EEENS4_18smem_ptr_flag_bitsILi8EEENSX_INS5_IJNSA_ILi8EEESH_EEENS5_IJSH_SC_EEEEEEEvNS4_8identityENS4_23SM90_TMA_LOAD_MULTICASTES1F_vS1G_EENS_8epilogue10collective18CollectiveEpilogueINS1J_23Sm100TmaWarpSpecializedILi1ELi1ELi120ELb0ELb0EEEJSI_NS5_IJNSX_ISF_SC_EENSX_ISG_SC_EEEEESJ_SK_SJ_SK_NS1J_6fusion15FusionCallbacksIS1N_NS1R_17LinearCombinationISJ_fSJ_fLNS_15FloatRoundStyleE2EEESI_S1Q_JEEENS4_5SM1004TMEM4LOAD25SM100_TMEM_LOAD_16dp32b8xES15_NS16_INS17_ILi0ELi4ELi3EEES1A_NSX_INS5_IJS1B_NSA_ILi16EEEEEENS5_IJS22_SC_EEEEEEENS4_39AutoVectorizingCopyWithAssumedAlignmentILi128EEENS4_14SM90_TMA_STOREES26_S28_S28_EEEvvEEEEvNT_6ParamsE,"ax",@progbits
	.align	128
.text._ZN7cutlass13device_kernelINS_4gemm6kernel13GemmUniversalIN4cute5tupleIJiiiiEEENS1_10collective13CollectiveMmaINS1_35MainloopSm100TmaUmmaWarpSpecializedILi20ELi2ELi4ENS5_IJNS4_1CILi2EEENSA_ILi1EEESC_EEEEENS5_IJNSA_ILi64EEENSA_ILi240EEENSA_ILi32EEEEEENS_12float_e4m3_tENS5_IJlSC_lEEESJ_SK_NS4_8TiledMMAINS4_8MMA_AtomIJNS4_10MMA_TraitsINS4_19SM100_MMA_F8F6F4_SSEJSJ_SJ_fSF_SG_NS4_17integral_constantINS4_4UMMA5MajorELSR_0EEESS_NSP_INSQ_7ScaleInELST_0EEESU_EEEEEENS4_6LayoutINS5_IJSC_SC_SC_EEENS5_IJNSA_ILi0EEESZ_SZ_EEEEENS5_IJNS4_10UnderscoreES12_S12_EEEEENS4_13SM90_TMA_LOADENS4_14ComposedLayoutINS4_7SwizzleILi1ELi4ELi3EEENS4_18smem_ptr_flag_bitsILi8EEENSX_INS5_IJNSA_ILi8EEESH_EEENS5_IJSH_SC_EEEEEEEvNS4_8identityENS4_23SM90_TMA_LOAD_MULTICASTES1F_vS1G_EENS_8epilogue10collective18CollectiveEpilogueINS1J_23Sm100TmaWarpSpecializedILi1ELi1ELi120ELb0ELb0EEEJSI_NS5_IJNSX_ISF_SC_EENSX_ISG_SC_EEEEESJ_SK_SJ_SK_NS1J_6fusion15FusionCallbacksIS1N_NS1R_17LinearCombinationISJ_fSJ_fLNS_15FloatRoundStyleE2EEESI_S1Q_JEEENS4_5SM1004TMEM4LOAD25SM100_TMEM_LOAD_16dp32b8xES15_NS16_INS17_ILi0ELi4ELi3EEES1A_NSX_INS5_IJS1B_NSA_ILi16EEEEEENS5_IJS22_SC_EEEEEEENS4_39AutoVectorizingCopyWithAssumedAlignmentILi128EEENS4_14SM90_TMA_STOREES26_S28_S28_EEEvvEEEEvNT_6ParamsE:
        .type           _ZN7cutlass13device_kernelINS_4gemm6kernel13GemmUniversalIN4cute5tupleIJiiiiEEENS1_10collective13CollectiveMmaINS1_35MainloopSm100TmaUmmaWarpSpecializedILi20ELi2ELi4ENS5_IJNS4_1CILi2EEENSA_ILi1EEESC_EEEEENS5_IJNSA_ILi64EEENSA_ILi240EEENSA_ILi32EEEEEENS_12float_e4m3_tENS5_IJlSC_lEEESJ_SK_NS4_8TiledMMAINS4_8MMA_AtomIJNS4_10MMA_TraitsINS4_19SM100_MMA_F8F6F4_SSEJSJ_SJ_fSF_SG_NS4_17integral_constantINS4_4UMMA5MajorELSR_0EEESS_NSP_INSQ_7ScaleInELST_0EEESU_EEEEEENS4_6LayoutINS5_IJSC_SC_SC_EEENS5_IJNSA_ILi0EEESZ_SZ_EEEEENS5_IJNS4_10UnderscoreES12_S12_EEEEENS4_13SM90_TMA_LOADENS4_14ComposedLayoutINS4_7SwizzleILi1ELi4ELi3EEENS4_18smem_ptr_flag_bitsILi8EEENSX_INS5_IJNSA_ILi8EEESH_EEENS5_IJSH_SC_EEEEEEEvNS4_8identityENS4_23SM90_TMA_LOAD_MULTICASTES1F_vS1G_EENS_8epilogue10collective18CollectiveEpilogueINS1J_23Sm100TmaWarpSpecializedILi1ELi1ELi120ELb0ELb0EEEJSI_NS5_IJNSX_ISF_SC_EENSX_ISG_SC_EEEEESJ_SK_SJ_SK_NS1J_6fusion15FusionCallbacksIS1N_NS1R_17LinearCombinationISJ_fSJ_fLNS_15FloatRoundStyleE2EEESI_S1Q_JEEENS4_5SM1004TMEM4LOAD25SM100_TMEM_LOAD_16dp32b8xES15_NS16_INS17_ILi0ELi4ELi3EEES1A_NSX_INS5_IJS1B_NSA_ILi16EEEEEENS5_IJS22_SC_EEEEEEENS4_39AutoVectorizingCopyWithAssumedAlignmentILi128EEENS4_14SM90_TMA_STOREES26_S28_S28_EEEvvEEEEvNT_6ParamsE,@function
        .size           _ZN7cutlass13device_kernelINS_4gemm6kernel13GemmUniversalIN4cute5tupleIJiiiiEEENS1_10collective13CollectiveMmaINS1_35MainloopSm100TmaUmmaWarpSpecializedILi20ELi2ELi4ENS5_IJNS4_1CILi2EEENSA_ILi1EEESC_EEEEENS5_IJNSA_ILi64EEENSA_ILi240EEENSA_ILi32EEEEEENS_12float_e4m3_tENS5_IJlSC_lEEESJ_SK_NS4_8TiledMMAINS4_8MMA_AtomIJNS4_10MMA_TraitsINS4_19SM100_MMA_F8F6F4_SSEJSJ_SJ_fSF_SG_NS4_17integral_constantINS4_4UMMA5MajorELSR_0EEESS_NSP_INSQ_7ScaleInELST_0EEESU_EEEEEENS4_6LayoutINS5_IJSC_SC_SC_EEENS5_IJNSA_ILi0EEESZ_SZ_EEEEENS5_IJNS4_10UnderscoreES12_S12_EEEEENS4_13SM90_TMA_LOADENS4_14ComposedLayoutINS4_7SwizzleILi1ELi4ELi3EEENS4_18smem_ptr_flag_bitsILi8EEENSX_INS5_IJNSA_ILi8EEESH_EEENS5_IJSH_SC_EEEEEEEvNS4_8identityENS4_23SM90_TMA_LOAD_MULTICASTES1F_vS1G_EENS_8epilogue10collective18CollectiveEpilogueINS1J_23Sm100TmaWarpSpecializedILi1ELi1ELi120ELb0ELb0EEEJSI_NS5_IJNSX_ISF_SC_EENSX_ISG_SC_EEEEESJ_SK_SJ_SK_NS1J_6fusion15FusionCallbacksIS1N_NS1R_17LinearCombinationISJ_fSJ_fLNS_15FloatRoundStyleE2EEESI_S1Q_JEEENS4_5SM1004TMEM4LOAD25SM100_TMEM_LOAD_16dp32b8xES15_NS16_INS17_ILi0ELi4ELi3EEES1A_NSX_INS5_IJS1B_NSA_ILi16EEEEEENS5_IJS22_SC_EEEEEEENS4_39AutoVectorizingCopyWithAssumedAlignmentILi128EEENS4_14SM90_TMA_STOREES26_S28_S28_EEEvvEEEEvNT_6ParamsE,(.L_x_197 - _ZN7cutlass13device_kernelINS_4gemm6kernel13GemmUniversalIN4cute5tupleIJiiiiEEENS1_10collective13CollectiveMmaINS1_35MainloopSm100TmaUmmaWarpSpecializedILi20ELi2ELi4ENS5_IJNS4_1CILi2EEENSA_ILi1EEESC_EEEEENS5_IJNSA_ILi64EEENSA_ILi240EEENSA_ILi32EEEEEENS_12float_e4m3_tENS5_IJlSC_lEEESJ_SK_NS4_8TiledMMAINS4_8MMA_AtomIJNS4_10MMA_TraitsINS4_19SM100_MMA_F8F6F4_SSEJSJ_SJ_fSF_SG_NS4_17integral_constantINS4_4UMMA5MajorELSR_0EEESS_NSP_INSQ_7ScaleInELST_0EEESU_EEEEEENS4_6LayoutINS5_IJSC_SC_SC_EEENS5_IJNSA_ILi0EEESZ_SZ_EEEEENS5_IJNS4_10UnderscoreES12_S12_EEEEENS4_13SM90_TMA_LOADENS4_14ComposedLayoutINS4_7SwizzleILi1ELi4ELi3EEENS4_18smem_ptr_flag_bitsILi8EEENSX_INS5_IJNSA_ILi8EEESH_EEENS5_IJSH_SC_EEEEEEEvNS4_8identityENS4_23SM90_TMA_LOAD_MULTICASTES1F_vS1G_EENS_8epilogue10collective18CollectiveEpilogueINS1J_23Sm100TmaWarpSpecializedILi1ELi1ELi120ELb0ELb0EEEJSI_NS5_IJNSX_ISF_SC_EENSX_ISG_SC_EEEEESJ_SK_SJ_SK_NS1J_6fusion15FusionCallbacksIS1N_NS1R_17LinearCombinationISJ_fSJ_fLNS_15FloatRoundStyleE2EEESI_S1Q_JEEENS4_5SM1004TMEM4LOAD25SM100_TMEM_LOAD_16dp32b8xES15_NS16_INS17_ILi0ELi4ELi3EEES1A_NSX_INS5_IJS1B_NSA_ILi16EEEEEENS5_IJS22_SC_EEEEEEENS4_39AutoVectorizingCopyWithAssumedAlignmentILi128EEENS4_14SM90_TMA_STOREES26_S28_S28_EEEvvEEEEvNT_6ParamsE)
        .other          _ZN7cutlass13device_kernelINS_4gemm6kernel13GemmUniversalIN4cute5tupleIJiiiiEEENS1_10collective13CollectiveMmaINS1_35MainloopSm100TmaUmmaWarpSpecializedILi20ELi2ELi4ENS5_IJNS4_1CILi2EEENSA_ILi1EEESC_EEEEENS5_IJNSA_ILi64EEENSA_ILi240EEENSA_ILi32EEEEEENS_12float_e4m3_tENS5_IJlSC_lEEESJ_SK_NS4_8TiledMMAINS4_8MMA_AtomIJNS4_10MMA_TraitsINS4_19SM100_MMA_F8F6F4_SSEJSJ_SJ_fSF_SG_NS4_17integral_constantINS4_4UMMA5MajorELSR_0EEESS_NSP_INSQ_7ScaleInELST_0EEESU_EEEEEENS4_6LayoutINS5_IJSC_SC_SC_EEENS5_IJNSA_ILi0EEESZ_SZ_EEEEENS5_IJNS4_10UnderscoreES12_S12_EEEEENS4_13SM90_TMA_LOADENS4_14ComposedLayoutINS4_7SwizzleILi1ELi4ELi3EEENS4_18smem_ptr_flag_bitsILi8EEENSX_INS5_IJNSA_ILi8EEESH_EEENS5_IJSH_SC_EEEEEEEvNS4_8identityENS4_23SM90_TMA_LOAD_MULTICASTES1F_vS1G_EENS_8epilogue10collective18CollectiveEpilogueINS1J_23Sm100TmaWarpSpecializedILi1ELi1ELi120ELb0ELb0EEEJSI_NS5_IJNSX_ISF_SC_EENSX_ISG_SC_EEEEESJ_SK_SJ_SK_NS1J_6fusion15FusionCallbacksIS1N_NS1R_17LinearCombinationISJ_fSJ_fLNS_15FloatRoundStyleE2EEESI_S1Q_JEEENS4_5SM1004TMEM4LOAD25SM100_TMEM_LOAD_16dp32b8xES15_NS16_INS17_ILi0ELi4ELi3EEES1A_NSX_INS5_IJS1B_NSA_ILi16EEEEEENS5_IJS22_SC_EEEEEEENS4_39AutoVectorizingCopyWithAssumedAlignmentILi128EEENS4_14SM90_TMA_STOREES26_S28_S28_EEEvvEEEEvNT_6ParamsE,@"STO_CUDA_ENTRY STV_DEFAULT"
_ZN7cutlass13device_kernelINS_4gemm6kernel13GemmUniversalIN4cute5tupleIJiiiiEEENS1_10collective13CollectiveMmaINS1_35MainloopSm100TmaUmmaWarpSpecializedILi20ELi2ELi4ENS5_IJNS4_1CILi2EEENSA_ILi1EEESC_EEEEENS5_IJNSA_ILi64EEENSA_ILi240EEENSA_ILi32EEEEEENS_12float_e4m3_tENS5_IJlSC_lEEESJ_SK_NS4_8TiledMMAINS4_8MMA_AtomIJNS4_10MMA_TraitsINS4_19SM100_MMA_F8F6F4_SSEJSJ_SJ_fSF_SG_NS4_17integral_constantINS4_4UMMA5MajorELSR_0EEESS_NSP_INSQ_7ScaleInELST_0EEESU_EEEEEENS4_6LayoutINS5_IJSC_SC_SC_EEENS5_IJNSA_ILi0EEESZ_SZ_EEEEENS5_IJNS4_10UnderscoreES12_S12_EEEEENS4_13SM90_TMA_LOADENS4_14ComposedLayoutINS4_7SwizzleILi1ELi4ELi3EEENS4_18smem_ptr_flag_bitsILi8EEENSX_INS5_IJNSA_ILi8EEESH_EEENS5_IJSH_SC_EEEEEEEvNS4_8identityENS4_23SM90_TMA_LOAD_MULTICASTES1F_vS1G_EENS_8epilogue10collective18CollectiveEpilogueINS1J_23Sm100TmaWarpSpecializedILi1ELi1ELi120ELb0ELb0EEEJSI_NS5_IJNSX_ISF_SC_EENSX_ISG_SC_EEEEESJ_SK_SJ_SK_NS1J_6fusion15FusionCallbacksIS1N_NS1R_17LinearCombinationISJ_fSJ_fLNS_15FloatRoundStyleE2EEESI_S1Q_JEEENS4_5SM1004TMEM4LOAD25SM100_TMEM_LOAD_16dp32b8xES15_NS16_INS17_ILi0ELi4ELi3EEES1A_NSX_INS5_IJS1B_NSA_ILi16EEEEEENS5_IJS22_SC_EEEEEEENS4_39AutoVectorizingCopyWithAssumedAlignmentILi128EEENS4_14SM90_TMA_STOREES26_S28_S28_EEEvvEEEEvNT_6ParamsE:
[----:B------:R-:W1:Y:S01]  /*0000*/  LDC R1, c[0x0][0x37c] ;  /* 0x0000df00ff017b82 */ /* 0x000e620000000800 */
[----:B------:R-:W2:Y:S01]  /*0010*/  S2R R6, SR_TID.X ;  /* 0x0000000000067919 */ /* 0x000ea20000002100 */
[----:B------:R-:W3:Y:S01]  /*0020*/  LDCU.64 UR8, c[0x0][0x890] ;  /* 0x00011200ff0877ac */ /* 0x000ee20008000a00 */
[----:B-1----:R-:W-:Y:S01]  /*0030*/  VIADD R1, R1, 0xffffffc8 ;  /* 0xffffffc801017836 */ /* 0x002fe20000000000 */
[----:B------:R-:W-:Y:S02]  /*0040*/  PRMT R245, RZ, 0x7610, R245 ;  /* 0x00007610fff57816 */ /* 0x000fe400000000f5 */
[----:B------:R-:W-:Y:S01]  /*0050*/  ELECT P3, URZ, PT ;  /* 0x0000000000ff782f */ /* 0x000fe20003860000 */
[----:B---3--:R-:W-:-:S04]  /*0060*/  UISETP.NE.U32.AND UP0, UPT, UR8, URZ, UPT ;  /* 0x000000ff0800728c */ /* 0x008fc8000bf05070 */
[----:B------:R-:W-:Y:S01]  /*0070*/  UISETP.NE.AND.EX UP0, UPT, UR9, URZ, UPT, UP0 ;  /* 0x000000ff0900728c */ /* 0x000fe2000bf05300 */
[----:B--2---:R-:W-:-:S05]  /*0080*/  SHF.R.U32.HI R3, RZ, 0x5, R6 ;  /* 0x00000005ff037819 */ /* 0x004fca0000011606 */
[----:B------:R-:W1:Y:S02]  /*0090*/  SHFL.IDX PT, R0, R3, RZ, 0x1f ;  /* 0x00001fff03007589 */ /* 0x000e6400000e0000 */
[----:B-1----:R-:W-:Y:S01]  /*00a0*/  R2UR UR14, R0 ;  /* 0x00000000000e72ca */ /* 0x002fe200000e0000 */
[----:B------:R-:W-:-:S14]  /*00b0*/  BRA.U UP0, `(.L_x_0) ;  /* 0x0000000100307547 */ /* 0x000fdc000b800000 */
[----:B------:R-:W1:Y:S02]  /*00c0*/  LDCU.64 UR4, c[0x0][0x888] ;  /* 0x00011100ff0477ac */ /* 0x000e640008000a00 */
[----:B-1----:R-:W-:-:S04]  /*00d0*/  UISETP.NE.U32.AND UP0, UPT, UR4, URZ, UPT ;  /* 0x000000ff0400728c */ /* 0x002fc8000bf05070 */
[----:B------:R-:W-:-:S09]  /*00e0*/  UISETP.NE.AND.EX UP0, UPT, UR5, URZ, UPT, UP0 ;  /* 0x000000ff0500728c */ /* 0x000fd2000bf05300 */
[----:B------:R-:W-:Y:S05]  /*00f0*/  BRA.U !UP0, `(.L_x_1) ;  /* 0x0000000108187547 */ /* 0x000fea000b800000 */
[----:B------:R-:W1:Y:S01]  /*0100*/  LDC.64 R4, c[0x0][0x888] ;  /* 0x00022200ff047b82 */ /* 0x000e620000000a00 */
[----:B------:R-:W1:Y:S02]  /*0110*/  LDCU.64 UR4, c[0x0][0x358] ;  /* 0x00006b00ff0477ac */ /* 0x000e640008000a00 */
[----:B-1----:R-:W2:Y:S01]  /*0120*/  LDG.E R0, desc[UR4][R4.64] ;  /* 0x0000000404007981 */ /* 0x002ea2000c1e1900 */
[----:B------:R-:W-:Y:S01]  /*0130*/  HFMA2 R245, -RZ, RZ, 0, 5.9604644775390625e-08 ;  /* 0x00000001fff57431 */ /* 0x000fe200000001ff */
[----:B--2---:R-:W-:Y:S01]  /*0140*/  R2UR UR45, R0 ;  /* 0x00000000002d72ca */ /* 0x004fe200000e0000 */
[----:B------:R-:W-:Y:S05]  /*0150*/  BRA `(.L_x_0) ;  /* 0x0000000000087947 */ /* 0x000fea0003800000 */
.L_x_1:
[----:B------:R-:W-:Y:S01]  /*0160*/  HFMA2 R245, -RZ, RZ, 0, 5.9604644775390625e-08 ;  /* 0x00000001fff57431 */ /* 0x000fe200000001ff */
[----:B------:R-:W1:Y:S02]  /*0170*/  LDCU UR45, c[0x0][0x880] ;  /* 0x00011000ff2d77ac */ /* 0x000e640008000800 */
.L_x_0:
[----:B------:R-:W2:Y:S02]  /*0180*/  LDCU.64 UR4, c[0x0][0x8b0] ;  /* 0x00011600ff0477ac */ /* 0x000ea40008000a00 */
[----:B--2---:R-:W-:-:S04]  /*0190*/  UISETP.NE.U32.AND UP0, UPT, UR4, URZ, UPT ;  /* 0x000000ff0400728c */ /* 0x004fc8000bf05070 */
[----:B------:R-:W-:-:S09]  /*01a0*/  UISETP.NE.AND.EX UP0, UPT, UR5, URZ, UPT, UP0 ;  /* 0x000000ff0500728c */ /* 0x000fd2000bf05300 */
[----:B------:R-:W-:Y:S05]  /*01b0*/  BRA.U UP0, `(.L_x_2) ;  /* 0x0000000100287547 */ /* 0x000fea000b800000 */
[----:B------:R-:W2:Y:S02]  /*01c0*/  LDCU.64 UR4, c[0x0][0x8a8] ;  /* 0x00011500ff0477ac */ /* 0x000ea40008000a00 */
[----:B--2---:R-:W-:-:S04]  /*01d0*/  UISETP.NE.U32.AND UP0, UPT, UR4, URZ, UPT ;  /* 0x000000ff0400728c */ /* 0x004fc8000bf05070 */
[----:B------:R-:W-:-:S09]  /*01e0*/  UISETP.NE.AND.EX UP0, UPT, UR5, URZ, UPT, UP0 ;  /* 0x000000ff0500728c */ /* 0x000fd2000bf05300 */
[----:B------:R-:W-:Y:S05]  /*01f0*/  BRA.U !UP0, `(.L_x_3) ;  /* 0x0000000108147547 */ /* 0x000fea000b800000 */
[----:B------:R-:W2:Y:S01]  /*0200*/  LDC.64 R4, c[0x0][0x8a8] ;  /* 0x00022a00ff047b82 */ /* 0x000ea20000000a00 */
[----:B------:R-:W2:Y:S02]  /*0210*/  LDCU.64 UR4, c[0x0][0x358] ;  /* 0x00006b00ff0477ac */ /* 0x000ea40008000a00 */
[----:B--2---:R-:W2:Y:S02]  /*0220*/  LDG.E R0, desc[UR4][R4.64] ;  /* 0x0000000404007981 */ /* 0x004ea4000c1e1900 */
[----:B--2---:R-:W-:Y:S01]  /*0230*/  R2UR UR37, R0 ;  /* 0x00000000002572ca */ /* 0x004fe200000e0000 */
[----:B------:R-:W-:Y:S05]  /*0240*/  BRA `(.L_x_2) ;  /* 0x0000000000047947 */ /* 0x000fea0003800000 */
.L_x_3:
[----:B------:R-:W2:Y:S02]  /*0250*/  LDCU UR37, c[0x0][0x8a0] ;  /* 0x00011400ff2577ac */ /* 0x000ea40008000800 */
.L_x_2:
[----:B------:R-:W-:Y:S01]  /*0260*/  IMAD.U32 R2, RZ, RZ, UR14 ;  /* 0x0000000eff027e24 */ /* 0x000fe2000f8e00ff */
[----:B------:R-:W-:Y:S04]  /*0270*/  BSSY.RECONVERGENT B0, `(.L_x_4) ;  /* 0x000000c000007945 */ /* 0x000fe80003800200 */
[C---:B------:R-:W-:Y:S02]  /*0280*/  ISETP.NE.OR P1, PT, R2.reuse, 0x1, !P3 ;  /* 0x000000010200780c */ /* 0x040fe40005f25670 */
[----:B------:R-:W-:-:S11]  /*0290*/  ISETP.NE.OR P0, PT, R2, 0x3, !P3 ;  /* 0x000000030200780c */ /* 0x000fd60005f05670 */
[----:B------:R-:W-:Y:S05]  /*02a0*/  @P1 BRA `(.L_x_5) ;  /* 0x0000000000201947 */ /* 0x000fea0003800000 */
[----:B------:R-:W3:Y:S02]  /*02b0*/  LDCU.64 UR4, c[0x0][0x348] ;  /* 0x00006900ff0477ac */ /* 0x000ee40008000a00 */
[----:B---3--:R-:W-:Y:S02]  /*02c0*/  UIADD3 UR6, UP1, UPT, UR4, 0x80, URZ ;  /* 0x0000008004067890 */ /* 0x008fe4000ff3e0ff */
[----:B------:R-:W-:Y:S02]  /*02d0*/  UIADD3 UR4, UP0, UPT, UR4, 0x180, URZ ;  /* 0x0000018004047890 */ /* 0x000fe4000ff1e0ff */
[----:B------:R-:W-:Y:S02]  /*02e0*/  UIADD3.X UR7, UPT, UPT, URZ, UR5, URZ, UP1, !UPT ;  /* 0x00000005ff077290 */ /* 0x000fe40008ffe4ff */
[----:B------:R-:W-:-:S07]  /*02f0*/  UIADD3.X UR5, UPT, UPT, URZ, UR5, URZ, UP0, !UPT ;  /* 0x00000005ff057290 */ /* 0x000fce00087fe4ff */
[----:B------:R3:W-:Y:S02]  /*0300*/  UTMACCTL.PF [UR6] ;  /* 0x00000000060079b9 */ /* 0x0007e40008040000 */
[----:B------:R3:W-:Y:S02]  /*0310*/  UTMACCTL.PF [UR4] ;  /* 0x00000000040079b9 */ /* 0x0007e40008040000 */
[----:B---3--:R-:W-:Y:S01]  /*0320*/  NOP ;  /* 0x0000000000007918 */ /* 0x008fe20000000000 */
.L_x_5:
[----:B-12---:R-:W-:Y:S05]  /*0330*/  BSYNC.RECONVERGENT B0 ;  /* 0x0000000000007941 */ /* 0x006fea0003800200 */
.L_x_4:
[----:B------:R-:W-:Y:S04]  /*0340*/  BSSY.RECONVERGENT B0, `(.L_x_6) ;  /* 0x000000a000007945 */ /* 0x000fe80003800200 */
[----:B------:R-:W-:Y:S05]  /*0350*/  @P0 BRA `(.L_x_7) ;  /* 0x0000000000200947 */ /* 0x000fea0003800000 */
[----:B------:R-:W1:Y:S02]  /*0360*/  LDCU.64 UR4, c[0x0][0x348] ;  /* 0x00006900ff0477ac */ /* 0x000e640008000a00 */
[----:B-1----:R-:W-:Y:S02]  /*0370*/  UIADD3 UR6, UP1, UPT, UR4, 0x580, URZ ;  /* 0x0000058004067890 */ /* 0x002fe4000ff3e0ff */
[----:B------:R-:W-:Y:S02]  /*0380*/  UIADD3 UR4, UP0, UPT, UR4, 0x680, URZ ;  /* 0x0000068004047890 */ /* 0x000fe4000ff1e0ff */
[----:B------:R-:W-:Y:S02]  /*0390*/  UIADD3.X UR7, UPT, UPT, URZ, UR5, URZ, UP1, !UPT ;  /* 0x00000005ff077290 */ /* 0x000fe40008ffe4ff */
[----:B------:R-:W-:-:S07]  /*03a0*/  UIADD3.X UR5, UPT, UPT, URZ, UR5, URZ, UP0, !UPT ;  /* 0x00000005ff057290 */ /* 0x000fce00087fe4ff */
[----:B------:R1:W-:Y:S02]  /*03b0*/  UTMACCTL.PF [UR6] ;  /* 0x00000000060079b9 */ /* 0x0003e40008040000 */
[----:B------:R1:W-:Y:S02]  /*03c0*/  UTMACCTL.PF [UR4] ;  /* 0x00000000040079b9 */ /* 0x0003e40008040000 */
[----:B-1----:R-:W-:Y:S01]  /*03d0*/  NOP ;  /* 0x0000000000007918 */ /* 0x002fe20000000000 */
.L_x_7:
[----:B------:R-:W-:Y:S05]  /*03e0*/  BSYNC.RECONVERGENT B0 ;  /* 0x0000000000007941 */ /* 0x000fea0003800200 */
.L_x_6:
[----:B------:R-:W1:Y:S01]  /*03f0*/  LDCU.64 UR4, c[0x0][0x888] ;  /* 0x00011100ff0477ac */ /* 0x000e620008000a00 */
[----:B------:R-:W-:Y:S02]  /*0400*/  UISETP.EQ.U32.AND UP1, UPT, UR8, URZ, UPT ;  /* 0x000000ff0800728c */ /* 0x000fe4000bf22070 */
[----:B------:R-:W-:Y:S02]  /*0410*/  UPLOP3.LUT UP3, UPT, UPT, UPT, UPT, 0x80, 0x8 ;  /* 0x000000000008789c */ /* 0x000fe40003f6f070 */
[----:B-1----:R-:W-:-:S04]  /*0420*/  UISETP.NE.U32.AND UP0, UPT, UR4, URZ, UPT ;  /* 0x000000ff0400728c */ /* 0x002fc8000bf05070 */
[----:B------:R-:W-:-:S04]  /*0430*/  UISETP.NE.AND.EX UP2, UPT, UR5, URZ, UPT, UP0 ;  /* 0x000000ff0500728c */ /* 0x000fc8000bf45300 */
[----:B------:R-:W-:-:S04]  /*0440*/  UISETP.EQ.OR.EX UP4, UPT, UR9, URZ, !UP2, UP1 ;  /* 0x000000ff0900728c */ /* 0x000fc8000d782710 */
[----:B------:R-:W-:-:S06]  /*0450*/  UP2UR UR4, UPR, URZ, 0x10 ;  /* 0x00000010ff047883 */ /* 0x000fcc0008000000 */
[----:B------:R-:W-:-:S05]  /*0460*/  MOV R0, UR4 ;  /* 0x0000000400007c02 */ /* 0x000fca0008000f00 */
[----:B------:R1:W-:Y:S01]  /*0470*/  STL [R1+0xc], R0 ;  /* 0x00000c0001007387 */ /* 0x0003e20000100800 */
[----:B------:R-:W-:Y:S05]  /*0480*/  BRA.U !UP4, `(.L_x_8) ;  /* 0x000000010c207547 */ /* 0x000fea000b800000 */
[----:B------:R-:W-:Y:S01]  /*0490*/  UISETP.NE.U32.AND UP1, UPT, UR8, URZ, UPT ;  /* 0x000000ff0800728c */ /* 0x000fe2000bf25070 */
[----:B------:R-:W-:Y:S01]  /*04a0*/  FSETP.NEU.AND P0, PT, RZ, UR45, PT ;  /* 0x0000002dff007c0b */ /* 0x000fe2000bf0d000 */
[----:B------:R-:W-:Y:S02]  /*04b0*/  USEL UR4, URZ, 0xffffffff, UP2 ;  /* 0xffffffffff047887 */ /* 0x000fe40009000000 */
[----:B------:R-:W-:-:S10]  /*04c0*/  UISETP.NE.AND.EX UP1, UPT, UR9, URZ, UPT, UP1 ;  /* 0x000000ff0900728c */ /* 0x000fd4000bf25310 */
[----:B------:R-:W-:Y:S01]  /*04d0*/  VOTEU.ANY UP0, P0 ;  /* 0x0000000000ff7886 */ /* 0x000fe20000000100 */
[----:B------:R-:W-:-:S04]  /*04e0*/  @!UP1 USEL UR4, URZ, 0xffffffff, UP0 ;  /* 0xffffffffff049887 */ /* 0x000fc80008000000 */
[----:B------:R-:W-:-:S04]  /*04f0*/  ULOP3.LUT UR4, UR4, 0x1, URZ, 0xc0, !UPT ;  /* 0x0000000104047892 */ /* 0x000fc8000f8ec0ff */
[----:B------:R-:W-:-:S11]  /*0500*/  UISETP.NE.U32.AND UP3, UPT, UR4, 0x1, UPT ;  /* 0x000000010400788c */ /* 0x000fd6000bf65070 */
.L_x_8:
[----:B-1----:R-:W1:Y:S02]  /*0510*/  SHFL.IDX PT, R0, R3, RZ, 0x1f ;  /* 0x00001fff03007589 */ /* 0x002e6400000e0000 */
[----:B-1----:R-:W-:-:S13]  /*0520*/  ISETP.NE.AND P0, PT, R0, RZ, PT ;  /* 0x000000ff0000720c */ /* 0x002fda0003f05270 */
[----:B------:R-:W-:Y:S05]  /*0530*/  @P0 BRA `(.L_x_9) ;  /* 0x0000000000e40947 */ /* 0x000fea0003800000 */
[----:B------:R-:W-:Y:S01]  /*0540*/  ELECT P0, URZ, PT ;  /* 0x0000000000ff782f */ /* 0x000fe20003800000 */
[----:B------:R-:W-:-:S12]  /*0550*/  BSSY.RECONVERGENT B0, `(.L_x_9) ;  /* 0x0000037000007945 */ /* 0x000fd80003800200 */
[----:B------:R-:W-:Y:S05]  /*0560*/  @!P0 BRA `(.L_x_10) ;  /* 0x0000000000d48947 */ /* 0x000fea0003800000 */
[----:B------:R-:W1:Y:S01]  /*0570*/  S2UR UR4, SR_CgaCtaId ;  /* 0x00000000000479c3 */ /* 0x000e620000008800 */
[----:B------:R-:W-:Y:S01]  /*0580*/  UMOV UR5, 0x400 ;  /* 0x0000040000057882 */ /* 0x000fe20000000000 */
[----:B------:R-:W-:Y:S01]  /*0590*/  UMOV UR8, 0x1 ;  /* 0x0000000100087882 */ /* 0x000fe20000000000 */
[----:B------:R-:W-:Y:S01]  /*05a0*/  UMOV UR6, 0x2 ;  /* 0x0000000200067882 */ /* 0x000fe20000000000 */
[----:B------:R-:W-:-:S04]  /*05b0*/  UIADD3 UR8, UPT, UPT, -UR8, 0x100000, URZ ;  /* 0x0010000008087890 */ /* 0x000fc8000fffe1ff */
[----:B------:R-:W-:Y:S02]  /*05c0*/  USHF.L.U32 UR9, UR8, 0xb, URZ ;  /* 0x0000000b08097899 */ /* 0x000fe400080006ff */
[----:B------:R-:W-:Y:S02]  /*05d0*/  USHF.L.U32 UR8, UR8, 0x1, URZ ;  /* 0x0000000108087899 */ /* 0x000fe400080006ff */
[----:B------:R-:W-:-:S04]  /*05e0*/  UIADD3 UR6, UPT, UPT, -UR6, 0x100000, URZ ;  /* 0x0010000006067890 */ /* 0x000fc8000fffe1ff */
[----:B------:R-:W-:Y:S02]  /*05f0*/  USHF.L.U32 UR7, UR6, 0xb, URZ ;  /* 0x0000000b06077899 */ /* 0x000fe400080006ff */
[----:B------:R-:W-:Y:S02]  /*0600*/  USHF.L.U32 UR6, UR6, 0x1, URZ ;  /* 0x0000000106067899 */ /* 0x000fe400080006ff */
[----:B-1----:R-:W-:Y:S01]  /*0610*/  ULEA UR4, UR4, UR5, 0x18 ;  /* 0x0000000504047291 */ /* 0x002fe2000f8ec0ff */
[----:B------:R-:W1:Y:S11]  /*0620*/  FENCE.VIEW.ASYNC.S ;  /* 0x00000000000073c6 */ /* 0x000e760000000000 */
[----:B-1----:R1:W2:Y:S01]  /*0630*/  SYNCS.EXCH.64 URZ, [UR4], UR8 ;  /* 0x0000000804ff75b2 */ /* 0x0022a20008000100 */
[----:B------:R1:W3:Y:S01]  /*0640*/  SYNCS.EXCH.64 URZ, [UR4+0xa0], UR6 ;  /* 0x0000a00604ff75b2 */ /* 0x0002e20008000100 */
[----:B------:R1:W4:Y:S01]  /*0650*/  SYNCS.EXCH.64 URZ, [UR4+0x8], UR8 ;  /* 0x0000080804ff75b2 */ /* 0x0003220008000100 */
[----:B------:R1:W1:Y:S01]  /*0660*/  SYNCS.EXCH.64 URZ, [UR4+0xa8], UR6 ;  /* 0x0000a80604ff75b2 */ /* 0x0002620008000100 */
        /* <DEDUP_REMOVED lines=36> */
[----:B--234-:R-:W-:Y:S01]  /*08b0*/  NOP ;  /* 0x0000000000007918 */ /* 0x01cfe20000000000 */
.L_x_10:
[----:B-1----:R-:W-:Y:S05]  /*08c0*/  BSYNC.RECONVERGENT B0 ;  /* 0x0000000000007941 */ /* 0x002fea0003800200 */
.L_x_9:
[----:B------:R-:W1:Y:S01]  /*08d0*/  SHFL.IDX PT, R0, R3, RZ, 0x1f ;  /* 0x00001fff03007589 */ /* 0x000e6200000e0000 */
[----:B------:R-:W-:Y:S01]  /*08e0*/  NOP ;  /* 0x0000000000007918 */ /* 0x000fe20000000000 */
[----:B-1----:R-:W-:-:S13]  /*08f0*/  ISETP.NE.AND P0, PT, R0, 0x1, PT ;  /* 0x000000010000780c */ /* 0x002fda0003f05270 */
[----:B------:R-:W-:Y:S05]  /*0900*/  @P0 BRA `(.L_x_11) ;  /* 0x0000000000400947 */ /* 0x000fea0003800000 */
        /* <DEDUP_REMOVED lines=9> */
[----:B------:R-:W-:Y:S01]  /*09a0*/  USHF.L.U32 UR6, UR6, 0x1, URZ ;  /* 0x0000000106067899 */ /* 0x000fe200080006ff */
[----:B------:R-:W-:Y:S01]  /*09b0*/  ELECT P0, URZ, PT ;  /* 0x0000000000ff782f */ /* 0x000fe20003800000 */
[----:B-1----:R-:W-:Y:S01]  /*09c0*/  ULEA UR4, UR4, UR5, 0x18 ;  /* 0x0000000504047291 */ /* 0x002fe2000f8ec0ff */
[----:B------:R-:W1:Y:S11]  /*09d0*/  FENCE.VIEW.ASYNC.S ;  /* 0x00000000000073c6 */ /* 0x000e760000000000 */
[----:B-1----:R1:W2:Y:S01]  /*09e0*/  SYNCS.EXCH.64 URZ, [UR4+0x140], UR8 ;  /* 0x0001400804ff75b2 */ /* 0x0022a20008000100 */
[----:B------:R1:W3:Y:S01]  /*09f0*/  SYNCS.EXCH.64 URZ, [UR4+0x148], UR6 ;  /* 0x0001480604ff75b2 */ /* 0x0002e20008000100 */
[----:B------:R-:W-:Y:S01]  /*0a00*/  NOP ;  /* 0x0000000000007918 */ /* 0x000fe20000000000 */
.L_x_11:
[----:B------:R-:W4:Y:S01]  /*0a10*/  SHFL.IDX PT, R0, R3, RZ, 0x1f ;  /* 0x00001fff03007589 */ /* 0x000f2200000e0000 */
[----:B------:R-:W-:Y:S01]  /*0a20*/  NOP ;  /* 0x0000000000007918 */ /* 0x000fe20000000000 */
[----:B----4-:R-:W-:-:S13]  /*0a30*/  ISETP.NE.AND P0, PT, R0, 0x3, PT ;  /* 0x000000030000780c */ /* 0x010fda0003f05270 */
[----:B------:R-:W-:Y:S05]  /*0a40*/  @P0 BRA `(.L_x_12) ;  /* 0x0000000000300947 */ /* 0x000fea0003800000 */
[----:B-1----:R-:W1:Y:S01]  /*0a50*/  S2UR UR4, SR_CgaCtaId ;  /* 0x00000000000479c3 */ /* 0x002e620000008800 */
[----:B------:R-:W-:Y:S01]  /*0a60*/  UMOV UR5, 0x400 ;  /* 0x0000040000057882 */ /* 0x000fe20000000000 */
[----:B------:R-:W-:Y:S01]  /*0a70*/  UMOV UR6, 0x20 ;  /* 0x0000002000067882 */ /* 0x000fe20000000000 */
[----:B------:R-:W-:Y:S01]  /*0a80*/  ELECT P0, URZ, PT ;  /* 0x0000000000ff782f */ /* 0x000fe20003800000 */
[----:B------:R-:W-:-:S04]  /*0a90*/  UIADD3 UR6, UPT, UPT, -UR6, 0x100000, URZ ;  /* 0x0010000006067890 */ /* 0x000fc8000fffe1ff */
[----:B------:R-:W-:Y:S02]  /*0aa0*/  USHF.L.U32 UR7, UR6, 0xb, URZ ;  /* 0x0000000b06077899 */ /* 0x000fe400080006ff */
[----:B------:R-:W-:Y:S02]  /*0ab0*/  USHF.L.U32 UR6, UR6, 0x1, URZ ;  /* 0x0000000106067899 */ /* 0x000fe400080006ff */
[----:B-1----:R-:W-:Y:S01]  /*0ac0*/  ULEA UR4, UR4, UR5, 0x18 ;  /* 0x0000000504047291 */ /* 0x002fe2000f8ec0ff */
[----:B------:R-:W1:Y:S11]  /*0ad0*/  FENCE.VIEW.ASYNC.S ;  /* 0x00000000000073c6 */ /* 0x000e760000000000 */
[----:B-1----:R4:W1:Y:S01]  /*0ae0*/  SYNCS.EXCH.64 URZ, [UR4+0x150], UR6 ;  /* 0x0001500604ff75b2 */ /* 0x0028620008000100 */
[----:B------:R4:W1:Y:S02]  /*0af0*/  SYNCS.EXCH.64 URZ, [UR4+0x158], UR6 ;  /* 0x0001580604ff75b2 */ /* 0x0008640008000100 */
[----:B----4-:R-:W-:Y:S01]  /*0b00*/  NOP ;  /* 0x0000000000007918 */ /* 0x010fe20000000000 */
.L_x_12:
[----:B------:R-:W4:Y:S01]  /*0b10*/  SHFL.IDX PT, R0, R3, RZ, 0x1f ;  /* 0x00001fff03007589 */ /* 0x000f2200000e0000 */
[----:B------:R-:W-:Y:S01]  /*0b20*/  NOP ;  /* 0x0000000000007918 */ /* 0x000fe20000000000 */
[----:B----4-:R-:W-:-:S13]  /*0b30*/  ISETP.NE.AND P0, PT, R0, 0x4, PT ;  /* 0x000000040000780c */ /* 0x010fda0003f05270 */
[----:B------:R-:W-:Y:S05]  /*0b40*/  @P0 BRA `(.L_x_13) ;  /* 0x00000000004c0947 */ /* 0x000fea0003800000 */
[----:B-1----:R-:W1:Y:S01]  /*0b50*/  S2UR UR4, SR_CgaCtaId ;  /* 0x00000000000479c3 */ /* 0x002e620000008800 */
[----:B------:R-:W-:Y:S01]  /*0b60*/  UMOV UR6, 0x1e0 ;  /* 0x000001e000067882 */ /* 0x000fe20000000000 */
[----:B------:R-:W-:Y:S01]  /*0b70*/  UMOV UR5, 0x400 ;  /* 0x0000040000057882 */ /* 0x000fe20000000000 */
[----:B------:R-:W-:Y:S01]  /*0b80*/  USEL UR6, UR6, 0x1a0, UP3 ;  /* 0x000001a006067887 */ /* 0x000fe20009800000 */
[----:B------:R-:W-:Y:S01]  /*0b90*/  UMOV UR8, 0x1 ;  /* 0x0000000100087882 */ /* 0x000fe20000000000 */
[----:B------:R-:W-:Y:S01]  /*0ba0*/  ELECT P0, URZ, PT ;  /* 0x0000000000ff782f */ /* 0x000fe20003800000 */
        /* <DEDUP_REMOVED lines=8> */
[----:B-1----:R4:W1:Y:S01]  /*0c30*/  SYNCS.EXCH.64 URZ, [UR4+0x160], UR8 ;  /* 0x0001600804ff75b2 */ /* 0x0028620008000100 */
[----:B------:R4:W1:Y:S01]  /*0c40*/  SYNCS.EXCH.64 URZ, [UR4+0x170], UR6 ;  /* 0x0001700604ff75b2 */ /* 0x0008620008000100 */
[----:B------:R4:W1:Y:S01]  /*0c50*/  SYNCS.EXCH.64 URZ, [UR4+0x168], UR8 ;  /* 0x0001680804ff75b2 */ /* 0x0008620008000100 */
[----:B------:R4:W1:Y:S02]  /*0c60*/  SYNCS.EXCH.64 URZ, [UR4+0x178], UR6 ;  /* 0x0001780604ff75b2 */ /* 0x0008640008000100 */
[----:B----4-:R-:W-:Y:S01]  /*0c70*/  NOP ;  /* 0x0000000000007918 */ /* 0x010fe20000000000 */
.L_x_13:
[----:B------:R-:W4:Y:S01]  /*0c80*/  SHFL.IDX PT, R0, R3, RZ, 0x1f ;  /* 0x00001fff03007589 */ /* 0x000f2200000e0000 */
[----:B------:R-:W-:Y:S01]  /*0c90*/  NOP ;  /* 0x0000000000007918 */ /* 0x000fe20000000000 */
[----:B----4-:R-:W-:-:S13]  /*0ca0*/  ISETP.NE.AND P0, PT, R0, 0x5, PT ;  /* 0x000000050000780c */ /* 0x010fda0003f05270 */
[----:B------:R-:W-:Y:S05]  /*0cb0*/  @P0 BRA `(.L_x_14) ;  /* 0x0000000000580947 */ /* 0x000fea0003800000 */
[----:B-1----:R-:W1:Y:S01]  /*0cc0*/  S2UR UR4, SR_CgaCtaId ;  /* 0x00000000000479c3 */ /* 0x002e620000008800 */
        /* <DEDUP_REMOVED lines=12> */
[----:B-1----:R4:W1:Y:S01]  /*0d90*/  SYNCS.EXCH.64 URZ, [UR4+0x180], UR8 ;  /* 0x0001800804ff75b2 */ /* 0x0028620008000100 */
[----:B------:R4:W1:Y:S01]  /*0da0*/  SYNCS.EXCH.64 URZ, [UR4+0x1a0], UR6 ;  /* 0x0001a00604ff75b2 */ /* 0x0008620008000100 */
[----:B------:R4:W1:Y:S01]  /*0db0*/  SYNCS.EXCH.64 URZ, [UR4+0x188], UR8 ;  /* 0x0001880804ff75b2 */ /* 0x0008620008000100 */
[----:B------:R4:W1:Y:S01]  /*0dc0*/  SYNCS.EXCH.64 URZ, [UR4+0x1a8], UR6 ;  /* 0x0001a80604ff75b2 */ /* 0x0008620008000100 */
[----:B------:R4:W1:Y:S01]  /*0dd0*/  SYNCS.EXCH.64 URZ, [UR4+0x190], UR8 ;  /* 0x0001900804ff75b2 */ /* 0x0008620008000100 */
[----:B------:R4:W1:Y:S01]  /*0de0*/  SYNCS.EXCH.64 URZ, [UR4+0x1b0], UR6 ;  /* 0x0001b00604ff75b2 */ /* 0x0008620008000100 */
[----:B------:R4:W1:Y:S01]  /*0df0*/  SYNCS.EXCH.64 URZ, [UR4+0x198], UR8 ;  /* 0x0001980804ff75b2 */ /* 0x0008620008000100 */
[----:B------:R4:W1:Y:S02]  /*0e00*/  SYNCS.EXCH.64 URZ, [UR4+0x1b8], UR6 ;  /* 0x0001b80604ff75b2 */ /* 0x0008640008000100 */
[----:B----4-:R-:W-:Y:S01]  /*0e10*/  NOP ;  /* 0x0000000000007918 */ /* 0x010fe20000000000 */
.L_x_14:
[----:B------:R-:W4:Y:S01]  /*0e20*/  SHFL.IDX PT, R0, R3, RZ, 0x1f ;  /* 0x00001fff03007589 */ /* 0x000f2200000e0000 */
[----:B------:R-:W1:Y:S01]  /*0e30*/  S2UR UR46, SR_CgaCtaId ;  /* 0x00000000002e79c3 */ /* 0x000e620000008800 */
[----:B------:R-:W-:Y:S01]  /*0e40*/  NOP ;  /* 0x0000000000007918 */ /* 0x000fe20000000000 */
[----:B----4-:R-:W-:-:S13]  /*0e50*/  ISETP.NE.AND P0, PT, R0, 0x3, PT ;  /* 0x000000030000780c */ /* 0x010fda0003f05270 */
[----:B-1----:R-:W-:Y:S05]  /*0e60*/  @P0 BRA `(.L_x_15) ;  /* 0x0000000000340947 */ /* 0x002fea0003800000 */
[----:B------:R-:W-:Y:S01]  /*0e70*/  UMOV UR4, 0x400 ;  /* 0x0000040000047882 */ /* 0x000fe20000000000 */
[----:B------:R-:W-:Y:S01]  /*0e80*/  UMOV UR6, 0x20 ;  /* 0x0000002000067882 */ /* 0x000fe20000000000 */
[----:B------:R-:W-:Y:S02]  /*0e90*/  ULEA UR4, UR46, UR4, 0x18 ;  /* 0x000000042e047291 */ /* 0x000fe4000f8ec0ff */
[----:B------:R-:W-:-:S04]  /*0ea0*/  UIADD3 UR6, UPT, UPT, -UR6, 0x100000, URZ ;  /* 0x0010000006067890 */ /* 0x000fc8000fffe1ff */
[----:B------:R-:W-:Y:S02]  /*0eb0*/  USHF.L.U32 UR7, UR6, 0xb, URZ ;  /* 0x0000000b06077899 */ /* 0x000fe400080006ff */
[----:B------:R-:W-:Y:S01]  /*0ec0*/  USHF.L.U32 UR6, UR6, 0x1, URZ ;  /* 0x0000000106067899 */ /* 0x000fe200080006ff */
[----:B------:R-:W-:Y:S01]  /*0ed0*/  ELECT P0, URZ, PT ;  /* 0x0000000000ff782f */ /* 0x000fe20003800000 */
[----:B------:R-:W1:Y:S10]  /*0ee0*/  FENCE.VIEW.ASYNC.S ;  /* 0x00000000000073c6 */ /* 0x000e740000000000 */
[----:B-1----:R1:W4:Y:S01]  /*0ef0*/  SYNCS.EXCH.64 URZ, [UR4+0x1c0], UR6 ;  /* 0x0001c00604ff75b2 */ /* 0x0023220008000100 */
[----:B------:R1:W1:Y:S01]  /*0f00*/  SYNCS.EXCH.64 URZ, [UR4+0x1d0], UR6 ;  /* 0x0001d00604ff75b2 */ /* 0x0002620008000100 */
[----:B------:R1:W1:Y:S01]  /*0f10*/  SYNCS.EXCH.64 URZ, [UR4+0x1c8], UR6 ;  /* 0x0001c80604ff75b2 */ /* 0x0002620008000100 */
[----:B------:R1:W1:Y:S01]  /*0f20*/  SYNCS.EXCH.64 URZ, [UR4+0x1d8], UR6 ;  /* 0x0001d80604ff75b2 */ /* 0x0002620008000100 */
[----:B------:R-:W-:Y:S01]  /*0f30*/  NOP ;  /* 0x0000000000007918 */ /* 0x000fe20000000000 */
.L_x_15:
[----:B-1----:R-:W1:Y:S01]  /*0f40*/  LDCU UR4, c[0x0][0x36c] ;  /* 0x00006d80ff0477ac */ /* 0x002e620008000800 */
[----:B------:R-:W-:Y:S01]  /*0f50*/  ISETP.NE.OR P3, PT, R2, 0x2, !P3 ;  /* 0x000000020200780c */ /* 0x000fe20005f65670 */
[----:B------:R-:W-:Y:S01]  /*0f60*/  NOP ;  /* 0x0000000000007918 */ /* 0x000fe20000000000 */
[----:B------:R-:W-:Y:S01]  /*0f70*/  LOP3.LUT R14, R6, 0x1f, RZ, 0xc0, !PT ;  /* 0x0000001f060e7812 */ /* 0x000fe200078ec0ff */
[----:B------:R-:W-:Y:S02]  /*0f80*/  UISETP.NE.AND UP4, UPT, UR14, 0x2, UPT ;  /* 0x000000020e00788c */ /* 0x000fe4000bf85270 */
[----:B------:R-:W-:Y:S02]  /*0f90*/  UISETP.NE.AND UP5, UPT, UR14, URZ, UPT ;  /* 0x000000ff0e00728c */ /* 0x000fe4000bfa5270 */
[----:B-1----:R-:W-:-:S09]  /*0fa0*/  UISETP.EQ.U32.AND UP6, UPT, UR4, 0x1, UPT ;  /* 0x000000010400788c */ /* 0x002fd2000bfc2070 */
[----:B------:R-:W-:Y:S05]  /*0fb0*/  BRA.U !UP6, `(.L_x_16) ;  /* 0x000000010e087547 */ /* 0x000fea000b800000 */
[----:B--234-:R-:W-:Y:S01]  /*0fc0*/  UCGABAR_ARV ;  /* 0x00000000000079c7 */ /* 0x01cfe20008000000 */
[----:B------:R-:W-:Y:S05]  /*0fd0*/  BRA `(.L_x_17) ;  /* 0x0000000000047947 */ /* 0x000fea0003800000 */
.L_x_16:
[----:B--234-:R-:W-:Y:S01]  /*0fe0*/  NOP ;  /* 0x0000000000007918 */ /* 0x01cfe20000000000 */
.L_x_17:
[----:B------:R-:W1:Y:S01]  /*0ff0*/  S2UR UR8, SR_CTAID.X ;  /* 0x00000000000879c3 */ /* 0x000e620000002500 */
[----:B------:R-:W-:-:S05]  /*1000*/  CS2R.32 R5, SR_CgaSize ;  /* 0x0000000000057805 */ /* 0x000fca0000008a00 */
[----:B------:R-:W-:-:S05]  /*1010*/  IMAD R5, R5, -0xa0, RZ ;  /* 0xffffff6005057824 */ /* 0x000fca00078e02ff */
[----:B------:R-:W-:-:S14]  /*1020*/  R2UR UR5, R5 ;  /* 0x00000000050572ca */ /* 0x000fdc00000e0000 */
[----:B------:R-:W2:Y:S01]  /*1030*/  LDCU UR5, c[0x0][UR5+0x2b0] ;  /* 0x00005600050577ac */ /* 0x000ea20008000800 */
[----:B------:R-:W-:-:S05]  /*1040*/  CS2R.32 R5, SR_CgaSize ;  /* 0x0000000000057805 */ /* 0x000fca0000008a00 */
[----:B------:R-:W-:-:S05]  /*1050*/  IMAD R5, R5, -0xa0, RZ ;  /* 0xffffff6005057824 */ /* 0x000fca00078e02ff */
[----:B------:R-:W-:-:S14]  /*1060*/  R2UR UR4, R5 ;  /* 0x00000000050472ca */ /* 0x000fdc00000e0000 */
[----:B------:R-:W3:Y:S01]  /*1070*/  LDCU UR4, c[0x0][UR4+0x2b4] ;  /* 0x00005680040477ac */ /* 0x000ee20008000800 */
[----:B------:R-:W4:Y:S01]  /*1080*/  S2UR UR9, SR_CTAID.Y ;  /* 0x00000000000979c3 */ /* 0x000f220000002600 */
[----:B------:R-:W-:-:S05]  /*1090*/  CS2R.32 R5, SR_CgaSize ;  /* 0x0000000000057805 */ /* 0x000fca0000008a00 */
[----:B------:R-:W-:-:S05]  /*10a0*/  IMAD R5, R5, -0xa0, RZ ;  /* 0xffffff6005057824 */ /* 0x000fca00078e02ff */
[----:B------:R-:W-:-:S14]  /*10b0*/  R2UR UR10, R5 ;  /* 0x00000000050a72ca */ /* 0x000fdc00000e0000 */
[----:B------:R-:W5:Y:S01]  /*10c0*/  LDCU UR10, c[0x0][UR10+0x2a0] ;  /* 0x000054000a0a77ac */ /* 0x000f620008000800 */
[----:B------:R-:W-:-:S05]  /*10d0*/  CS2R.32 R5, SR_CgaSize ;  /* 0x0000000000057805 */ /* 0x000fca0000008a00 */
[----:B------:R-:W-:-:S05]  /*10e0*/  IMAD R5, R5, -0xa0, RZ ;  /* 0xffffff6005057824 */ /* 0x000fca00078e02ff */
[----:B------:R-:W-:-:S14]  /*10f0*/  R2UR UR11, R5 ;  /* 0x00000000050b72ca */ /* 0x000fdc00000e0000 */
[----:B------:R-:W5:Y:S01]  /*1100*/  LDCU UR11, c[0x0][UR11+0x2a4] ;  /* 0x000054800b0b77ac */ /* 0x000f620008000800 */
[----:B------:R-:W3:Y:S01]  /*1110*/  LDCU UR22, c[0x0][0xb24] ;  /* 0x00016480ff1677ac */ /* 0x000ee20008000800 */
[----:B------:R-:W3:Y:S01]  /*1120*/  LDCU UR15, c[0x0][0xb24] ;  /* 0x00016480ff0f77ac */ /* 0x000ee20008000800 */
[----:B-1----:R-:W-:Y:S01]  /*1130*/  I2FP.F32.U32 R0, UR8 ;  /* 0x0000000800007c45 */ /* 0x002fe20008201000 */
[----:B------:R-:W1:Y:S04]  /*1140*/  LDCU UR24, c[0x0][0xb30] ;  /* 0x00016600ff1877ac */ /* 0x000e680008000800 */
[----:B--2---:R-:W-:Y:S01]  /*1150*/  FMUL R0, R0, UR5 ;  /* 0x0000000500007c20 */ /* 0x004fe20008400000 */
[----:B----4-:R-:W-:-:S03]  /*1160*/  I2FP.F32.U32 R3, UR9 ;  /* 0x0000000900037c45 */ /* 0x010fc60008201000 */
[----:B------:R3:W2:Y:S02]  /*1170*/  F2I.U32.TRUNC.NTZ R2, R0 ;  /* 0x0000000000027305 */ /* 0x0006a4000020f000 */
[----:B---3--:R-:W-:Y:S01]  /*1180*/  FMUL R0, R3, UR4 ;  /* 0x0000000403007c20 */ /* 0x008fe20008400000 */
[----:B--2---:R-:W-:Y:S01]  /*1190*/  R2UR UR5, R2 ;  /* 0x00000000020572ca */ /* 0x004fe200000e0000 */
[----:B------:R-:W-:Y:S01]  /*11a0*/  ULOP3.LUT UR4, UR46, 0x1, URZ, 0xc0, !UPT ;  /* 0x000000012e047892 */ /* 0x000fe2000f8ec0ff */
[----:B------:R-:W-:-:S03]  /*11b0*/  PRMT R3, RZ, 0x7610, R3 ;  /* 0x00007610ff037816 */ /* 0x000fc60000000003 */
[----:B------:R-:W2:Y:S01]  /*11c0*/  F2I.U32.TRUNC.NTZ R0, R0 ;  /* 0x0000000000007305 */ /* 0x000ea2000020f000 */
[----:B------:R-:W-:-:S04]  /*11d0*/  UISETP.NE.U32.AND UP0, UPT, UR4, 0x1, UPT ;  /* 0x000000010400788c */ /* 0x000fc8000bf05070 */
[----:B------:R-:W-:-:S03]  /*11e0*/  USEL UR4, URZ, 0xf00, UP0 ;  /* 0x00000f00ff047887 */ /* 0x000fc60008000000 */
[----:B------:R-:W-:-:S04]  /*11f0*/  UIADD3 UR6, UPT, UPT, -UR5, URZ, URZ ;  /* 0x000000ff05067290 */ /* 0x000fc8000fffe1ff */
[----:B-----5:R-:W-:Y:S01]  /*1200*/  UIMAD UR6, UR10, UR6, UR8 ;  /* 0x000000060a0672a4 */ /* 0x020fe2000f8e0208 */
[----:B--2---:R-:W-:-:S05]  /*1210*/  R2UR UR7, R0 ;  /* 0x00000000000772ca */ /* 0x004fca00000e0000 */
[----:B------:R-:W-:-:S05]  /*1220*/  IMAD.U32 R4, RZ, RZ, UR6 ;  /* 0x00000006ff047e24 */ /* 0x000fca000f8e00ff */
[----:B------:R2:W-:Y:S03]  /*1230*/  STL [R1+0x4], R4 ;  /* 0x0000040401007387 */ /* 0x0005e60000100800 */
[----:B------:R-:W-:-:S04]  /*1240*/  UIADD3 UR5, UPT, UPT, -UR7, URZ, URZ ;  /* 0x000000ff07057290 */ /* 0x000fc8000fffe1ff */
[----:B------:R-:W-:-:S06]  /*1250*/  UIMAD UR5, UR11, UR5, UR9 ;  /* 0x000000050b0572a4 */ /* 0x000fcc000f8e0209 */
[----:B------:R-:W-:-:S05]  /*1260*/  IMAD.U32 R5, RZ, RZ, UR5 ;  /* 0x00000005ff057e24 */ /* 0x000fca000f8e00ff */
[----:B------:R2:W-:Y:S01]  /*1270*/  STL [R1], R5 ;  /* 0x0000000501007387 */ /* 0x0005e20000100800 */
[----:B-1----:R-:W-:Y:S05]  /*1280*/  BRA.U UP5, `(.L_x_18) ;  /* 0x0000000105307547 */ /* 0x002fea000b800000 */
[----:B------:R-:W-:Y:S02]  /*1290*/  R2UR UR5, R5 ;  /* 0x00000000050572ca */ /* 0x000fe400000e0000 */
[----:B------:R-:W-:-:S11]  /*12a0*/  R2UR UR7, R4 ;  /* 0x00000000040772ca */ /* 0x000fd600000e0000 */
[----:B------:R-:W-:-:S04]  /*12b0*/  UISETP.NE.AND UP0, UPT, UR5, URZ, UPT ;  /* 0x000000ff0500728c */ /* 0x000fc8000bf05270 */
[----:B------:R-:W-:-:S04]  /*12c0*/  UISETP.EQ.OR UP0, UPT, UR7, URZ, !UP0 ;  /* 0x000000ff0700728c */ /* 0x000fc8000c702670 */
[----:B------:R-:W-:Y:S02]  /*12d0*/  USEL UR6, URZ, 0x1, !UP0 ;  /* 0x00000001ff067887 */ /* 0x000fe4000c000000 */
[----:B------:R-:W-:-:S04]  /*12e0*/  UISETP.NE.AND UP0, UPT, UR5, URZ, UPT ;  /* 0x000000ff0500728c */ /* 0x000fc8000bf05270 */
[----:B------:R-:W-:Y:S02]  /*12f0*/  USEL UR5, URZ, 0x2, UP0 ;  /* 0x00000002ff057887 */ /* 0x000fe40008000000 */
[----:B------:R-:W-:-:S04]  /*1300*/  UISETP.NE.AND UP0, UPT, UR7, 0x1, UPT ;  /* 0x000000010700788c */ /* 0x000fc8000bf05270 */
[----:B------:R-:W-:-:S04]  /*1310*/  USEL UR5, UR5, 0x2, UP0 ;  /* 0x0000000205057887 */ /* 0x000fc80008000000 */
[----:B------:R-:W-:-:S06]  /*1320*/  UIADD3 UR5, UPT, UPT, UR6, UR5, URZ ;  /* 0x0000000506057290 */ /* 0x000fcc000fffe0ff */
[----:B------:R-:W-:-:S05]  /*1330*/  IMAD.U32 R0, RZ, RZ, UR5 ;  /* 0x00000005ff007e24 */ /* 0x000fca000f8e00ff */
[----:B------:R-:W-:-:S07]  /*1340*/  PRMT R3, R0, 0x7610, R3 ;  /* 0x0000761000037816 */ /* 0x000fce0000000003 */
.L_x_18:
[----:B------:R-:W1:Y:S01]  /*1350*/  S2UR UR36, SR_CTAID.Z ;  /* 0x00000000002479c3 */ /* 0x000e620000002700 */
[----:B------:R-:W-:Y:S01]  /*1360*/  UISETP.GE.AND UP0, UPT, UR22, 0x1, UPT ;  /* 0x000000011600788c */ /* 0x000fe2000bf06270 */
[----:B------:R-:W-:Y:S02]  /*1370*/  MOV R244, UR8 ;  /* 0x0000000800f47c02 */ /* 0x000fe40008000f00 */
[----:B------:R-:W-:-:S06]  /*1380*/  MOV R243, UR9 ;  /* 0x0000000900f37c02 */ /* 0x000fcc0008000f00 */
[----:B------:R-:W-:Y:S05]  /*1390*/  BRA.U !UP0, `(.L_x_19) ;  /* 0x0000000108e07547 */ /* 0x000fea000b800000 */
[----:B------:R-:W3:Y:S01]  /*13a0*/  LDCU.128 UR16, c[0x0][0xb10] ;  /* 0x00016200ff1077ac */ /* 0x000ee20008000c00 */
[----:B------:R-:W-:Y:S02]  /*13b0*/  R2UR UR25, R244 ;  /* 0x00000000f41972ca */ /* 0x000fe400000e0000 */
[----:B------:R-:W-:Y:S01]  /*13c0*/  R2UR UR26, R243 ;  /* 0x00000000f31a72ca */ /* 0x000fe200000e0000 */
[----:B------:R-:W4:Y:S01]  /*13d0*/  LDCU UR23, c[0x0][0xb0c] ;  /* 0x00016180ff1777ac */ /* 0x000f220008000800 */
[----:B------:R-:W5:Y:S01]  /*13e0*/  LDCU UR7, c[0x0][0x370] ;  /* 0x00006e00ff0777ac */ /* 0x000f620008000800 */
[----:B------:R-:W2:Y:S01]  /*13f0*/  LDCU UR8, c[0x0][0x374] ;  /* 0x00006e80ff0877ac */ /* 0x000ea20008000800 */
[----:B------:R-:W1:Y:S07]  /*1400*/  LDCU UR9, c[0x0][0xb20] ;  /* 0x00016400ff0977ac */ /* 0x000e6e0008000800 */
[----:B---3--:R-:W-:-:S02]  /*1410*/  UIMAD.WIDE.U32 UR10, UR25, UR16, URZ ;  /* 0x00000010190a72a5 */ /* 0x008fc4000f8e00ff */
[----:B----4-:R-:W-:Y:S02]  /*1420*/  UISETP.NE.AND UP0, UPT, UR23, 0x1, UPT ;  /* 0x000000011700788c */ /* 0x010fe4000bf05270 */
[----:B------:R-:W-:Y:S02]  /*1430*/  UISETP.NE.AND UP1, UPT, UR22, 0x1, UPT ;  /* 0x000000011600788c */ /* 0x000fe4000bf25270 */
[----:B-----5:R-:W-:Y:S01]  /*1440*/  UIMAD.WIDE.U32 UR12, UR7, UR16, URZ ;  /* 0x00000010070c72a5 */ /* 0x020fe2000f8e00ff */
[----:B------:R-:W-:Y:S01]  /*1450*/  UMOV UR6, UR11 ;  /* 0x0000000b00067c82 */ /* 0x000fe20008000000 */
[----:B------:R-:W-:Y:S02]  /*1460*/  UIMAD.WIDE.U32 UR20, UR26, UR19, URZ ;  /* 0x000000131a1472a5 */ /* 0x000fe4000f8e00ff */
[----:B------:R-:W-:Y:S01]  /*1470*/  USHF.R.U32.HI UR6, URZ, UR17, UR6 ;  /* 0x00000011ff067299 */ /* 0x000fe20008011606 */
[----:B------:R-:W3:Y:S02]  /*1480*/  LDCU.64 UR10, c[0x0][0xb28] ;  /* 0x00016500ff0a77ac */ /* 0x000ee40008000a00 */
[----:B------:R-:W-:Y:S01]  /*1490*/  UMOV UR12, UR13 ;  /* 0x0000000d000c7c82 */ /* 0x000fe20008000000 */
[----:B------:R-:W-:-:S02]  /*14a0*/  USEL UR6, UR25, UR6, !UP0 ;  /* 0x0000000619067287 */ /* 0x000fc4000c000000 */
[----:B------:R-:W-:Y:S02]  /*14b0*/  @UP0 USHF.R.U32.HI UR7, URZ, UR17, UR12 ;  /* 0x00000011ff070299 */ /* 0x000fe4000801160c */
[----:B------:R-:W-:Y:S02]  /*14c0*/  UISETP.NE.AND UP0, UPT, UR18, 0x1, UPT ;  /* 0x000000011200788c */ /* 0x000fe4000bf05270 */
[----:B--2---:R-:W-:Y:S01]  /*14d0*/  UIMAD.WIDE.U32 UR12, UR8, UR19, URZ ;  /* 0x00000013080c72a5 */ /* 0x004fe2000f8e00ff */
[----:B------:R-:W-:Y:S02]  /*14e0*/  UMOV UR5, UR21 ;  /* 0x0000001500057c82 */ /* 0x000fe40008000000 */
[----:B-1----:R-:W-:-:S04]  /*14f0*/  USHF.R.U32.HI UR5, URZ, UR9, UR5 ;  /* 0x00000009ff057299 */ /* 0x002fc80008011605 */
[----:B------:R-:W-:Y:S01]  /*1500*/  UMOV UR12, UR13 ;  /* 0x0000000d000c7c82 */ /* 0x000fe20008000000 */
[----:B---3--:R-:W-:Y:S02]  /*1510*/  UIMAD.WIDE.U32 UR16, UR7, UR10, URZ ;  /* 0x0000000a071072a5 */ /* 0x008fe4000f8e00ff */
[----:B------:R-:W-:Y:S02]  /*1520*/  @UP0 USHF.R.U32.HI UR8, URZ, UR9, UR12 ;  /* 0x00000009ff080299 */ /* 0x000fe4000801160c */
[----:B------:R-:W-:Y:S02]  /*1530*/  USEL UR5, UR26, UR5, !UP0 ;  /* 0x000000051a057287 */ /* 0x000fe4000c000000 */
[----:B------:R-:W-:Y:S01]  /*1540*/  UIMAD.WIDE.U32 UR12, UR8, UR10, URZ ;  /* 0x0000000a080c72a5 */ /* 0x000fe2000f8e00ff */
[----:B------:R-:W-:Y:S02]  /*1550*/  UMOV UR16, UR17 ;  /* 0x0000001100107c82 */ /* 0x000fe40008000000 */
[----:B------:R-:W-:-:S04]  /*1560*/  @UP1 USHF.R.U32.HI UR7, URZ, UR11, UR16 ;  /* 0x0000000bff071299 */ /* 0x000fc80008011610 */
[----:B------:R-:W-:Y:S01]  /*1570*/  UMOV UR12, UR13 ;  /* 0x0000000d000c7c82 */ /* 0x000fe20008000000 */
[----:B------:R-:W-:Y:S02]  /*1580*/  UIMAD UR9, UR7, UR22, URZ ;  /* 0x00000016070972a4 */ /* 0x000fe4000f8e02ff */
[----:B------:R-:W-:Y:S02]  /*1590*/  @UP1 USHF.R.U32.HI UR8, URZ, UR11, UR12 ;  /* 0x0000000bff081299 */ /* 0x000fe4000801160c */
[----:B------:R-:W-:Y:S02]  /*15a0*/  UIMAD.WIDE.U32 UR12, UR5, UR10, URZ ;  /* 0x0000000a050c72a5 */ /* 0x000fe4000f8e00ff */
[----:B------:R-:W-:Y:S02]  /*15b0*/  UIMAD UR8, UR8, UR22, URZ ;  /* 0x00000016080872a4 */ /* 0x000fe4000f8e02ff */
[----:B------:R-:W-:Y:S02]  /*15c0*/  UIADD3 UR12, UPT, UPT, -UR6, URZ, URZ ;  /* 0x000000ff060c7290 */ /* 0x000fe4000fffe1ff */
[----:B------:R-:W-:-:S04]  /*15d0*/  UISETP.GE.AND UP0, UPT, UR5, UR8, UPT ;  /* 0x000000080500728c */ /* 0x000fc8000bf06270 */
[----:B------:R-:W-:Y:S02]  /*15e0*/  UISETP.GE.OR UP0, UPT, UR6, UR9, UP0 ;  /* 0x000000090600728c */ /* 0x000fe40008706670 */
[----:B------:R-:W-:-:S03]  /*15f0*/  UIMAD.WIDE.U32 UR8, UR6, UR10, URZ ;  /* 0x0000000a060872a5 */ /* 0x000fc6000f8e00ff */
[----:B------:R-:W-:Y:S02]  /*1600*/  UMOV UR10, UR13 ;  /* 0x0000000d000a7c82 */ /* 0x000fe40008000000 */
[----:B------:R-:W-:-:S04]  /*1610*/  USHF.R.U32.HI UR10, URZ, UR11, UR10 ;  /* 0x0000000bff0a7299 */ /* 0x000fc8000801160a */
[----:B------:R-:W-:Y:S02]  /*1620*/  USEL UR8, UR5, UR10, !UP1 ;  /* 0x0000000a05087287 */ /* 0x000fe4000c800000 */
[----:B------:R-:W-:Y:S02]  /*1630*/  @!UP0 USHF.R.U32.HI UR9, URZ, UR11, UR9 ;  /* 0x0000000bff098299 */ /* 0x000fe40008011609 */
[----:B------:R-:W-:Y:S02]  /*1640*/  UIADD3 UR10, UPT, UPT, -UR8, URZ, URZ ;  /* 0x000000ff080a7290 */ /* 0x000fe4000fffe1ff */
[----:B------:R-:W-:Y:S02]  /*1650*/  @!UP0 USEL UR9, UR6, UR9, !UP1 ;  /* 0x0000000906098287 */ /* 0x000fe4000c800000 */
[----:B------:R-:W-:Y:S02]  /*1660*/  UIMAD UR10, UR22, UR10, UR5 ;  /* 0x0000000a160a72a4 */ /* 0x000fe4000f8e0205 */
[----:B------:R-:W-:-:S02]  /*1670*/  @!UP0 UIADD3 UR8, UPT, UPT, UR8, -UR9, URZ ;  /* 0x8000000908088290 */ /* 0x000fc4000fffe0ff */
[----:B------:R-:W-:Y:S02]  /*1680*/  UIADD3 UR11, UPT, UPT, -UR5, URZ, URZ ;  /* 0x000000ff050b7290 */ /* 0x000fe4000fffe1ff */
[----:B------:R-:W-:Y:S02]  /*1690*/  @!UP0 UIMAD UR9, UR10, UR7, UR9 ;  /* 0x000000070a0982a4 */ /* 0x000fe4000f8e0209 */
[----:B------:R-:W-:Y:S02]  /*16a0*/  UIMAD UR11, UR18, UR11, UR26 ;  /* 0x0000000b120b72a4 */ /* 0x000fe4000f8e021a */
[----:B------:R-:W-:Y:S02]  /*16b0*/  @!UP0 UIMAD UR5, UR8, UR22, UR6 ;  /* 0x00000016080582a4 */ /* 0x000fe4000f8e0206 */
[----:B------:R-:W-:Y:S01]  /*16c0*/  UIMAD UR7, UR23, UR12, UR25 ;  /* 0x0000000c170772a4 */ /* 0x000fe2000f8e0219 */
[----:B------:R-:W-:Y:S01]  /*16d0*/  @!UP0 UMOV UR6, UR9 ;  /* 0x0000000900068c82 */ /* 0x000fe20008000000 */
[----:B------:R-:W-:-:S02]  /*16e0*/  UIMAD UR8, UR5, UR18, UR11 ;  /* 0x00000012050872a4 */ /* 0x000fc4000f8e020b */
[----:B------:R-:W-:-:S04]  /*16f0*/  UIMAD UR5, UR6, UR23, UR7 ;  /* 0x00000017060572a4 */ /* 0x000fc8000f8e0207 */
[----:B------:R-:W-:Y:S02]  /*1700*/  IMAD.U32 R243, RZ, RZ, UR8 ;  /* 0x00000008fff37e24 */ /* 0x000fe4000f8e00ff */
[----:B------:R-:W-:-:S07]  /*1710*/  IMAD.U32 R244, RZ, RZ, UR5 ;  /* 0x00000005fff47e24 */ /* 0x000fce000f8e00ff */
.L_x_19:
[----:B------:R-:W-:-:S09]  /*1720*/  UISETP.NE.AND UP0, UPT, UR24, 0x1, UPT ;  /* 0x000000011800788c */ /* 0x000fd2000bf05270 */
[----:B------:R-:W-:Y:S05]  /*1730*/  BRA.U UP0, `(.L_x_20) ;  /* 0x0000000100547547 */ /* 0x000fea000b800000 */
[----:B------:R-:W3:Y:S01]  /*1740*/  LDCU.128 UR16, c[0x0][0xb10] ;  /* 0x00016200ff1077ac */ /* 0x000ee20008000c00 */
[----:B------:R-:W-:Y:S02]  /*1750*/  R2UR UR12, R244 ;  /* 0x00000000f40c72ca */ /* 0x000fe400000e0000 */
[----:B------:R-:W-:Y:S01]  /*1760*/  R2UR UR13, R243 ;  /* 0x00000000f30d72ca */ /* 0x000fe200000e0000 */
[----:B------:R-:W4:Y:S01]  /*1770*/  LDCU UR10, c[0x0][0xb0c] ;  /* 0x00016180ff0a77ac */ /* 0x000f220008000800 */
[----:B------:R-:W5:Y:S09]  /*1780*/  LDCU UR11, c[0x0][0xb20] ;  /* 0x00016400ff0b77ac */ /* 0x000f720008000800 */
[----:B---3--:R-:W-:-:S02]  /*1790*/  UIMAD.WIDE.U32 UR6, UR12, UR16, URZ ;  /* 0x000000100c0672a5 */ /* 0x008fc4000f8e00ff */
[----:B------:R-:W-:Y:S02]  /*17a0*/  UIMAD.WIDE.U32 UR8, UR13, UR19, URZ ;  /* 0x000000130d0872a5 */ /* 0x000fe4000f8e00ff */
[----:B----4-:R-:W-:-:S03]  /*17b0*/  UISETP.NE.AND UP0, UPT, UR10, 0x1, UPT ;  /* 0x000000010a00788c */ /* 0x010fc6000bf05270 */
[----:B------:R-:W-:Y:S02]  /*17c0*/  UMOV UR6, UR7 ;  /* 0x0000000700067c82 */ /* 0x000fe40008000000 */
[----:B------:R-:W-:Y:S01]  /*17d0*/  USHF.R.U32.HI UR6, URZ, UR17, UR6 ;  /* 0x00000011ff067299 */ /* 0x000fe20008011606 */
[----:B------:R-:W-:-:S03]  /*17e0*/  UMOV UR5, UR9 ;  /* 0x0000000900057c82 */ /* 0x000fc60008000000 */
[----:B------:R-:W-:Y:S02]  /*17f0*/  USEL UR6, UR12, UR6, !UP0 ;  /* 0x000000060c067287 */ /* 0x000fe4000c000000 */
[----:B------:R-:W-:Y:S02]  /*1800*/  UISETP.NE.AND UP0, UPT, UR18, 0x1, UPT ;  /* 0x000000011200788c */ /* 0x000fe4000bf05270 */
[----:B-----5:R-:W-:-:S04]  /*1810*/  USHF.R.U32.HI UR5, URZ, UR11, UR5 ;  /* 0x0000000bff057299 */ /* 0x020fc80008011605 */
[----:B------:R-:W-:-:S04]  /*1820*/  USEL UR5, UR13, UR5, !UP0 ;  /* 0x000000050d057287 */ /* 0x000fc8000c000000 */
[----:B------:R-:W-:Y:S02]  /*1830*/  UIADD3 UR7, UPT, UPT, UR6, -UR5, URZ ;  /* 0x8000000506077290 */ /* 0x000fe4000fffe0ff */
[----:B------:R-:W-:Y:S02]  /*1840*/  UIADD3 UR5, UPT, UPT, -UR6, UR5, URZ ;  /* 0x0000000506057290 */ /* 0x000fe4000fffe1ff */
[----:B------:R-:W-:Y:S02]  /*1850*/  UIMAD UR13, UR7, UR18, UR13 ;  /* 0x00000012070d72a4 */ /* 0x000fe4000f8e020d */
[----:B------:R-:W-:-:S04]  /*1860*/  UIMAD UR12, UR5, UR10, UR12 ;  /* 0x0000000a050c72a4 */ /* 0x000fc8000f8e020c */
[----:B------:R-:W-:Y:S02]  /*1870*/  IMAD.U32 R243, RZ, RZ, UR13 ;  /* 0x0000000dfff37e24 */ /* 0x000fe4000f8e00ff */
[----:B------:R-:W-:-:S07]  /*1880*/  IMAD.U32 R244, RZ, RZ, UR12 ;  /* 0x0000000cfff47e24 */ /* 0x000fce000f8e00ff */
.L_x_20:
[----:B------:R-:W-:Y:S01]  /*1890*/  UISETP.NE.AND UP0, UPT, UR14, 0x2, UPT ;  /* 0x000000020e00788c */ /* 0x000fe2000bf05270 */
[----:B------:R-:W-:Y:S05]  /*18a0*/  BRA.U !UP6, `(.L_x_21) ;  /* 0x000000010e0c7547 */ /* 0x000fea000b800000 */
[----:B------:R-:W-:Y:S01]  /*18b0*/  UCGABAR_WAIT ;  /* 0x0000000000007dc7 */ /* 0x000fe20008000000 */
[----:B------:R-:W-:Y:S01]  /*18c0*/  CCTL.IVALL ;  /* 0x00000000ff00798f */ /* 0x000fe20002000000 */
[----:B------:R-:W-:Y:S05]  /*18d0*/  BRA `(.L_x_22) ;  /* 0x0000000000047947 */ /* 0x000fea0003800000 */
.L_x_21:
[----:B------:R-:W-:Y:S06]  /*18e0*/  BAR.SYNC.DEFER_BLOCKING 0x0 ;  /* 0x0000000000007b1d */ /* 0x000fec0000010000 */
.L_x_22:
[----:B------:R-:W-:Y:S05]  /*18f0*/  BRA.U UP0, `(.L_x_23) ;  /* 0x0000001d00147547 */ /* 0x000fea000b800000 */
[----:B------:R-:W3:Y:S01]  /*1900*/  LDCU UR7, c[0x0][0x38c] ;  /* 0x00007180ff0777ac */ /* 0x000ee20008000800 */
[----:B------:R-:W-:Y:S01]  /*1910*/  PLOP3.LUT P1, PT, PT, PT, UP3, 0x80, 0x8 ;  /* 0x000000000008781c */ /* 0x000fe20003f2f038 */
[----:B------:R-:W-:Y:S01]  /*1920*/  HFMA2 R12, -RZ, RZ, 0, 0 ;  /* 0x00000000ff0c7431 */ /* 0x000fe200000001ff */
[----:B------:R-:W-:Y:S01]  /*1930*/  ISETP.EQ.OR P2, PT, R14, RZ, P3 ;  /* 0x000000ff0e00720c */ /* 0x000fe20001f42670 */
[----:B------:R-:W-:Y:S01]  /*1940*/  UMOV UR8, 0x400 ;  /* 0x0000040000087882 */ /* 0x000fe20000000000 */
[----:B------:R-:W-:Y:S01]  /*1950*/  UISETP.NE.AND UP1, UPT, UR14, URZ, UPT ;  /* 0x000000ff0e00728c */ /* 0x000fe2000bf25270 */
[----:B------:R-:W-:Y:S01]  /*1960*/  PLOP3.LUT P1, PT, P1, PT, PT, 0x8, 0x80 ;  /* 0x000000000080781c */ /* 0x000fe20000f2e170 */
[----:B------:R-:W-:Y:S01]  /*1970*/  USEL UR26, URZ, 0x1, UP4 ;  /* 0x00000001ff1a7887 */ /* 0x000fe2000a000000 */
[----:B------:R-:W-:Y:S01]  /*1980*/  IMAD.MOV.U32 R0, RZ, RZ, 0x1 ;  /* 0x00000001ff007424 */ /* 0x000fe200078e00ff */
[----:B------:R-:W-:Y:S01]  /*1990*/  MOV R11, 0x1 ;  /* 0x00000001000b7802 */ /* 0x000fe20000000f00 */
[----:B------:R-:W-:Y:S01]  /*19a0*/  IMAD.MOV.U32 R9, RZ, RZ, RZ ;  /* 0x000000ffff097224 */ /* 0x000fe200078e00ff */
[----:B------:R-:W4:Y:S01]  /*19b0*/  LDCU UR40, c[0x0][0x370] ;  /* 0x00006e00ff2877ac */ /* 0x000f220008000800 */
[----:B------:R-:W-:Y:S01]  /*19c0*/  IMAD.MOV.U32 R10, RZ, RZ, RZ ;  /* 0x000000ffff0a7224 */ /* 0x000fe200078e00ff */
[----:B------:R-:W1:Y:S01]  /*19d0*/  LDCU.64 UR28, c[0x0][0x348] ;  /* 0x00006900ff1c77ac */ /* 0x000e620008000a00 */
[----:B---3--:R-:W-:-:S02]  /*19e0*/  UIADD3 UR6, UPT, UPT, UR7, 0x1f, URZ ;  /* 0x0000001f07067890 */ /* 0x008fc4000fffe0ff */
[----:B------:R-:W-:Y:S02]  /*19f0*/  USHF.R.U32.HI UR44, URZ, 0x5, UR4 ;  /* 0x00000005ff2c7899 */ /* 0x000fe40008011604 */
[----:B------:R-:W-:Y:S02]  /*1a00*/  USHF.R.S32.HI UR5, URZ, 0x1f, UR6 ;  /* 0x0000001fff057899 */ /* 0x000fe40008011406 */
[----:B------:R-:W-:Y:S02]  /*1a10*/  UIADD3 UR45, UPT, UPT, UR7, 0x3e, URZ ;  /* 0x0000003e072d7890 */ /* 0x000fe4000fffe0ff */
[----:B------:R-:W-:Y:S02]  /*1a20*/  ULEA.HI UR5, UR5, UR6, URZ, 0x5 ;  /* 0x0000000605057291 */ /* 0x000fe4000f8f28ff */
[----:B------:R-:W-:Y:S02]  /*1a30*/  ULEA UR6, UR46, UR8, 0x18 ;  /* 0x000000082e067291 */ /* 0x000fe4000f8ec0ff */
[----:B------:R-:W-:-:S02]  /*1a40*/  USHF.R.S32.HI UR42, URZ, 0x5, UR5 ;  /* 0x00000005ff2a7899 */ /* 0x000fc40008011405 */
[----:B------:R-:W-:Y:S02]  /*1a50*/  UIADD3 UR5, UPT, UPT, UR7, -0x1, URZ ;  /* 0xffffffff07057890 */ /* 0x000fe4000fffe0ff */
[----:B------:R-:W-:Y:S02]  /*1a60*/  UISETP.LT.U32.AND UP0, UPT, UR42, 0x14, UPT ;  /* 0x000000142a00788c */ /* 0x000fe4000bf01070 */
[----:B------:R-:W-:Y:S02]  /*1a70*/  UISETP.GE.U32.AND UP2, UPT, UR5, -0x3f, UPT ;  /* 0xffffffc10500788c */ /* 0x000fe4000bf46070 */
[----:B------:R-:W-:Y:S01]  /*1a80*/  USEL UR41, UR42, 0x14, UP0 ;  /* 0x000000142a297887 */ /* 0x000fe20008000000 */
[----:B------:R-:W3:Y:S03]  /*1a90*/  LDCU UR39, c[0x0][0x374] ;  /* 0x00006e80ff2777ac */ /* 0x000ee60008000800 */
[----:B------:R-:W-:-:S02]  /*1aa0*/  UIADD3 UR21, UPT, UPT, UR41, -0x1, URZ ;  /* 0xffffffff29157890 */ /* 0x000fc4000fffe0ff */
[----:B------:R-:W-:-:S03]  /*1ab0*/  USEL UR26, UR26, 0x2, UP1 ;  /* 0x000000021a1a7887 */ /* 0x000fc60008800000 */
[----:B------:R-:W-:Y:S02]  /*1ac0*/  @UP2 UIADD3 UR21, UPT, UPT, UR41, URZ, URZ ;  /* 0x000000ff29152290 */ /* 0x000fe4000fffe0ff */
[----:B------:R-:W-:Y:S02]  /*1ad0*/  UIADD3 UR5, UPT, UPT, UR6, 0x11b00, UR4 ;  /* 0x00011b0006057890 */ /* 0x000fe4000fffe004 */
[----:B------:R-:W-:Y:S02]  /*1ae0*/  UIADD3 UR43, UPT, UPT, UR42, -UR41, URZ ;  /* 0x800000292a2b7290 */ /* 0x000fe4000fffe0ff */
[----:B------:R-:W-:Y:S01]  /*1af0*/  UIADD3 UR21, UPT, UPT, UR21, 0x1, URZ ;  /* 0x0000000115157890 */ /* 0x000fe2000fffe0ff */
[----:B-1--4-:R-:W-:-:S11]  /*1b00*/  UMOV UR13, URZ ;  /* 0x000000ff000d7c82 */ /* 0x012fd60008000000 */
.L_x_43:
[----:B------:R-:W-:-:S09]  /*1b10*/  UISETP.NE.AND UP0, UPT, UR46, URZ, UPT ;  /* 0x000000ff2e00728c */ /* 0x000fd2000bf05270 */
[----:B------:R-:W-:Y:S05]  /*1b20*/  BRA.U UP0, `(.L_x_24) ;  /* 0x0000000100287547 */ /* 0x000fea000b800000 */
[----:B------:R-:W-:Y:S02]  /*1b30*/  LEA R2, R10, UR6, 0x3 ;  /* 0x000000060a027c11 */ /* 0x000fe4000f8e18ff */
[----:B------:R-:W-:-:S04]  /*1b40*/  SHF.L.U32 R3, R11, 0x1f, RZ ;  /* 0x0000001f0b037819 */ /* 0x000fc800000006ff */
[----:B------:R-:W1:Y:S02]  /*1b50*/  SYNCS.PHASECHK.TRANS64.TRYWAIT P0, [R2+URZ+0x1d0], R3 ;  /* 0x0001d003020075a7 */ /* 0x000e6400080011ff */
[----:B-1----:R-:W-:Y:S05]  /*1b60*/  @!P0 BRA `(.L_x_25) ;  /* 0x0000009000b88947 */ /* 0x002fea0003800000 */
.L_x_129:
[----:B------:R1:W-:Y:S02]  /*1b70*/  SYNCS.ARRIVE.TRANS64.A1T0 RZ, [R2+URZ+0x1c0], RZ ;  /* 0x0001c0ff02ff79a7 */ /* 0x0003e400081000ff */
[----:B-1----:R-:W-:-:S05]  /*1b80*/  VIADD R2, R10, 0x1 ;  /* 0x000000010a027836 */ /* 0x002fca0000000000 */
[----:B------:R-:W-:-:S04]  /*1b90*/  ISETP.NE.AND P0, PT, R2, 0x2, PT ;  /* 0x000000020200780c */ /* 0x000fc80003f05270 */
[----:B------:R-:W-:Y:S02]  /*1ba0*/  SEL R3, RZ, 0x1, P0 ;  /* 0x00000001ff037807 */ /* 0x000fe40000000000 */
[----:B------:R-:W-:Y:S02]  /*1bb0*/  SEL R10, R2, RZ, P0 ;  /* 0x000000ff020a7207 */ /* 0x000fe40000000000 */
[----:B------:R-:W-:-:S07]  /*1bc0*/  LOP3.LUT R11, R11, R3, RZ, 0x3c, !PT ;  /* 0x000000030b0b7212 */ /* 0x000fce00078e3cff */
.L_x_24:
[----:B------:R-:W-:Y:S01]  /*1bd0*/  ULEA UR7, UR13, UR6, 0x3 ;  /* 0x000000060d077291 */ /* 0x000fe2000f8e18ff */
[----:B------:R-:W-:Y:S01]  /*1be0*/  SHF.L.U32 R2, R0, 0x1f, RZ ;  /* 0x0000001f00027819 */ /* 0x000fe200000006ff */
[----:B------:R-:W-:Y:S01]  /*1bf0*/  UISETP.GE.U32.AND UP0, UPT, UR45, 0x3f, UPT ;  /* 0x0000003f2d00788c */ /* 0x000fe2000bf06070 */
[----:B------:R-:W-:Y:S01]  /*1c00*/  R2UR UR9, R244 ;  /* 0x00000000f40972ca */ /* 0x000fe200000e0000 */
[----:B------:R-:W-:Y:S01]  /*1c10*/  UMOV UR14, URZ ;  /* 0x000000ff000e7c82 */ /* 0x000fe20008000000 */
[----:B------:R-:W-:-:S04]  /*1c20*/  R2UR UR8, R243 ;  /* 0x00000000f30872ca */ /* 0x000fc800000e0000 */
[----:B------:R1:W4:Y:S07]  /*1c30*/  SYNCS.PHASECHK.TRANS64.TRYWAIT P0, [UR7+0xa0], R2 ;  /* 0x0000a002ff0075a7 */ /* 0x00032e0008001107 */
[----:B------:R-:W-:Y:S02]  /*1c40*/  USHF.L.U32 UR35, UR9, 0x6, URZ ;  /* 0x0000000609237899 */ /* 0x000fe400080006ff */
[----:B------:R-:W-:Y:S01]  /*1c50*/  UIMAD UR19, UR8, 0xf0, UR44 ;  /* 0x000000f0081378a4 */ /* 0x000fe2000f8e022c */
[----:B------:R-:W-:Y:S11]  /*1c60*/  BRA.U !UP0, `(.L_x_26) ;  /* 0x0000000108bc7547 */ /* 0x000ff6000b800000 */
[----:B------:R-:W-:Y:S01]  /*1c70*/  UMOV UR9, URZ ;  /* 0x000000ff00097c82 */ /* 0x000fe20008000000 */
[----:B------:R-:W-:-:S05]  /*1c80*/  UMOV UR7, UR13 ;  /* 0x0000000d00077c82 */ /* 0x000fca0008000000 */
.L_x_32:
[----:B----4-:R-:W-:Y:S01]  /*1c90*/  @!P3 MOV R3, 0x2600 ;  /* 0x000026000003b802 */ /* 0x010fe20000000f00 */
[----:B------:R-:W-:Y:S01]  /*1ca0*/  ULEA UR33, UR7, UR6, 0x3 ;  /* 0x0000000607217291 */ /* 0x000fe2000f8e18ff */
[----:B---34-:R-:W-:Y:S11]  /*1cb0*/  @P0 BRA `(.L_x_27) ;  /* 0x00000000000c0947 */ /* 0x018ff60003800000 */
[----:B-1----:R-:W-:Y:S04]  /*1cc0*/  SHF.L.U32 R2, R0, 0x1f, RZ ;  /* 0x0000001f00027819 */ /* 0x002fe800000006ff */
[----:B------:R-:W1:Y:S02]  /*1cd0*/  SYNCS.PHASECHK.TRANS64.TRYWAIT P0, [UR33+0xa0], R2 ;  /* 0x0000a002ff0075a7 */ /* 0x000e640008001121 */
[----:B-1----:R-:W-:Y:S05]  /*1ce0*/  @!P0 BRA `(.L_x_28) ;  /* 0x00000090006c8947 */ /* 0x002fea0003800000 */
.L_x_27:
[----:B------:R4:W-:Y:S01]  /*1cf0*/  @!P3 SYNCS.ARRIVE.TRANS64 RZ, [UR33], R3 ;  /* 0x00000003ffffb9a7 */ /* 0x0009e20008000021 */
[----:B------:R-:W-:Y:S04]  /*1d00*/  ULOP3.LUT UR8, UR26, 0x2, URZ, 0xfc, !UPT ;  /* 0x000000021a087892 */ /* 0x000fe8000f8efcff */
[----:B------:R-:W-:Y:S09]  /*1d10*/  UISETP.NE.AND UP0, UPT, UR8, 0x2, UPT ;  /* 0x000000020800788c */ /* 0x000ff2000bf05270 */
[----:B------:R-:W-:Y:S05]  /*1d20*/  BRA.U UP0, `(.L_x_29) ;  /* 0x0000000100047547 */ /* 0x000fea000b800000 */
[----:B---3--:R-:W-:Y:S05]  /*1d30*/  BPT.TRAP 0x1 ;  /* 0x000000040000795c */ /* 0x008fea0000300000 */
.L_x_29:
[----:B------:R-:W-:Y:S04]  /*1d40*/  BSSY.RECONVERGENT B0, `(.L_x_30) ;  /* 0x0000003000007945 */ /* 0x000fe80003800200 */
[----:B------:R-:W-:Y:S05]  /*1d50*/  @P2 BRA `(.L_x_31) ;  /* 0x0000000000042947 */ /* 0x000fea0003800000 */
[----:B---3--:R-:W-:Y:S05]  /*1d60*/  BPT.TRAP 0x1 ;  /* 0x000000040000795c */ /* 0x008fea0000300000 */
.L_x_31:
[----:B---3--:R-:W-:Y:S05]  /*1d70*/  BSYNC.RECONVERGENT B0 ;  /* 0x0000000000007941 */ /* 0x008fea0003800200 */
.L_x_30:
[----:B------:R-:W-:Y:S02]  /*1d80*/  UIADD3 UR8, UPT, UPT, UR7, 0x1, URZ ;  /* 0x0000000107087890 */ /* 0x000fe4000fffe0ff */
[----:B------:R-:W-:Y:S02]  /*1d90*/  UIADD3 UR22, UP1, UPT, UR28, 0x80, URZ ;  /* 0x000000801c167890 */ /* 0x000fe4000ff3e0ff */
[----:B------:R-:W-:Y:S02]  /*1da0*/  UISETP.NE.AND UP0, UPT, UR8, 0x14, UPT ;  /* 0x000000140800788c */ /* 0x000fe4000bf05270 */
[----:B------:R-:W-:Y:S02]  /*1db0*/  ULEA UR32, UR7, UR6, 0xb ;  /* 0x0000000607207291 */ /* 0x000fe4000f8e58ff */
[----:B------:R-:W-:Y:S02]  /*1dc0*/  USEL UR10, URZ, 0x1, UP0 ;  /* 0x00000001ff0a7887 */ /* 0x000fe40008000000 */
[----:B------:R-:W-:Y:S02]  /*1dd0*/  USEL UR13, UR8, URZ, UP0 ;  /* 0x000000ff080d7287 */ /* 0x000fe40008000000 */
[----:B------:R-:W-:Y:S02]  /*1de0*/  USHF.L.U32 UR34, UR9, 0x5, URZ ;  /* 0x0000000509227899 */ /* 0x000fe400080006ff */
[----:B------:R-:W-:Y:S01]  /*1df0*/  ULEA UR8, UR13, UR6, 0x3 ;  /* 0x000000060d087291 */ /* 0x000fe2000f8e18ff */
[----:B------:R-:W-:Y:S01]  /*1e00*/  LOP3.LUT R0, R0, UR10, RZ, 0x3c, !PT ;  /* 0x0000000a00007c12 */ /* 0x000fe2000f8e3cff */
[----:B------:R-:W-:Y:S02]  /*1e10*/  UIADD3.X UR23, UPT, UPT, URZ, UR29, URZ, UP1, !UPT ;  /* 0x0000001dff177290 */ /* 0x000fe40008ffe4ff */
[----:B------:R-:W-:Y:S01]  /*1e20*/  UIADD3 UR32, UPT, UPT, UR32, 0x7b00, URZ ;  /* 0x00007b0020207890 */ /* 0x000fe2000fffe0ff */
[----:B-1----:R-:W-:Y:S01]  /*1e30*/  SHF.L.U32 R2, R0, 0x1f, RZ ;  /* 0x0000001f00027819 */ /* 0x002fe200000006ff */
[----:B------:R-:W-:Y:S02]  /*1e40*/  UIMAD UR16, UR7, 0x1e00, UR4 ;  /* 0x00001e00071078a4 */ /* 0x000fe4000f8e0204 */
[----:B------:R-:W-:Y:S01]  /*1e50*/  UIADD3 UR10, UP0, UPT, UR28, 0x180, URZ ;  /* 0x000001801c0a7890 */ /* 0x000fe2000ff1e0ff */
[----:B------:R1:W3:Y:S01]  /*1e60*/  SYNCS.PHASECHK.TRANS64.TRYWAIT P0, [UR8+0xa0], R2 ;  /* 0x0000a002ff0075a7 */ /* 0x0002e20008001108 */
[----:B------:R-:W-:Y:S01]  /*1e70*/  UIADD3 UR16, UPT, UPT, UR6, 0x11b00, UR16 ;  /* 0x00011b0006107890 */ /* 0x000fe2000fffe010 */
[----:B------:R-:W-:Y:S01]  /*1e80*/  UMOV UR24, 0x0 ;  /* 0x0000000000187882 */ /* 0x000fe20000000000 */
[----:B------:R-:W-:Y:S01]  /*1e90*/  UMOV UR25, 0x10000000 ;  /* 0x1000000000197882 */ /* 0x000fe20000000000 */
[----:B------:R-:W-:Y:S01]  /*1ea0*/  UIADD3.X UR11, UPT, UPT, URZ, UR29, URZ, UP0, !UPT ;  /* 0x0000001dff0b7290 */ /* 0x000fe200087fe4ff */
[----:B------:R-:W-:Y:S01]  /*1eb0*/  UTMALDG.3D [UR32], [UR22], desc[UR24] ;  /* 0x00001820160075b4 */ /* 0x000fe20008011000 */
[----:B------:R-:W-:Y:S01]  /*1ec0*/  UIADD3 UR9, UPT, UPT, UR9, 0x1, URZ ;  /* 0x0000000109097890 */ /* 0x000fe2000fffe0ff */
[----:B------:R-:W-:Y:S01]  /*1ed0*/  UMOV UR7, 0x30000 ;  /* 0x0003000000077882 */ /* 0x000fe20000000000 */
[----:B------:R-:W-:Y:S01]  /*1ee0*/  UMOV UR20, UR36 ;  /* 0x0000002400147c82 */ /* 0x000fe20008000000 */
[----:B------:R-:W-:Y:S01]  /*1ef0*/  UMOV UR17, UR33 ;  /* 0x0000002100117c82 */ /* 0x000fe20008000000 */
[----:B------:R-:W-:Y:S01]  /*1f00*/  UMOV UR18, UR34 ;  /* 0x0000002200127c82 */ /* 0x000fe20008000000 */
[----:B------:R-:W-:Y:S02]  /*1f10*/  UISETP.NE.AND UP0, UPT, UR9, UR21, UPT ;  /* 0x000000150900728c */ /* 0x000fe4000bf05270 */
[----:B------:R5:W-:Y:S01]  /*1f20*/  UTMALDG.3D.MULTICAST [UR16], [UR10], UR7, desc[UR24] ;  /* 0x000018100a0073b4 */ /* 0x000be20008011807 */
[----:B------:R-:W-:Y:S01]  /*1f30*/  UMOV UR14, UR21 ;  /* 0x00000015000e7c82 */ /* 0x000fe20008000000 */
[----:B-----5:R-:W-:Y:S05]  /*1f40*/  UMOV UR7, UR13 ;  /* 0x0000000d00077c82 */ /* 0x020fea0008000000 */
[----:B------:R-:W-:Y:S05]  /*1f50*/  BRA.U UP0, `(.L_x_32) ;  /* 0xfffffffd004c7547 */ /* 0x000fea000b83ffff */
.L_x_26:
[----:B------:R-:W-:Y:S01]  /*1f60*/  ULEA UR7, UR13, UR6, 0x3 ;  /* 0x000000060d077291 */ /* 0x000fe2000f8e18ff */
[----:B-1----:R-:W-:Y:S01]  /*1f70*/  SHF.L.U32 R2, R0, 0x1f, RZ ;  /* 0x0000001f00027819 */ /* 0x002fe200000006ff */
[----:B------:R-:W-:Y:S01]  /*1f80*/  @!P1 SYNCS.ARRIVE.TRANS64.A1T0 RZ, [UR6+0x158], RZ ;  /* 0x000158ffffff99a7 */ /* 0x000fe20008100006 */
[----:B------:R-:W-:-:S06]  /*1f90*/  UISETP.GT.AND UP0, UPT, UR42, UR41, UPT ;  /* 0x000000292a00728c */ /* 0x000fcc000bf04270 */
[----:B---34-:R1:W3:Y:S03]  /*1fa0*/  SYNCS.PHASECHK.TRANS64.TRYWAIT P0, [UR7+0xa0], R2 ;  /* 0x0000a002ff0075a7 */ /* 0x0182e60008001107 */
[----:B------:R-:W-:Y:S05]  /*1fb0*/  BRA.U !UP0, `(.L_x_33) ;  /* 0x0000000108bc7547 */ /* 0x000fea000b800000 */
[----:B------:R-:W-:Y:S01]  /*1fc0*/  UIADD3 UR27, UPT, UPT, UR43, UR14, URZ ;  /* 0x0000000e2b1b7290 */ /* 0x000fe2000fffe0ff */
[----:B------:R-:W-:-:S11]  /*1fd0*/  UMOV UR7, UR13 ;  /* 0x0000000d00077c82 */ /* 0x000fd60008000000 */
.L_x_39:
[----:B---3--:R-:W-:Y:S01]  /*1fe0*/  @!P3 MOV R3, 0x2600 ;  /* 0x000026000003b802 */ /* 0x008fe20000000f00 */
[----:B----4-:R-:W-:Y:S01]  /*1ff0*/  ULEA UR9, UR7, UR6, 0x3 ;  /* 0x0000000607097291 */ /* 0x010fe2000f8e18ff */
[----:B-1-3--:R-:W-:Y:S11]  /*2000*/  @P0 BRA `(.L_x_34) ;  /* 0x00000000000c0947 */ /* 0x00aff60003800000 */
[----:B-1----:R-:W-:Y:S04]  /*2010*/  SHF.L.U32 R2, R0, 0x1f, RZ ;  /* 0x0000001f00027819 */ /* 0x002fe800000006ff */
[----:B------:R-:W1:Y:S02]  /*2020*/  SYNCS.PHASECHK.TRANS64.TRYWAIT P0, [UR9+0xa0], R2 ;  /* 0x0000a002ff0075a7 */ /* 0x000e640008001109 */
[----:B-1----:R-:W-:Y:S05]  /*2030*/  @!P0 BRA `(.L_x_35) ;  /* 0x0000008c00b08947 */ /* 0x002fea0003800000 */
.L_x_34:
[----:B------:R3:W-:Y:S01]  /*2040*/  @!P3 SYNCS.ARRIVE.TRANS64 RZ, [UR9], R3 ;  /* 0x00000003ffffb9a7 */ /* 0x0007e20008000009 */
[----:B------:R-:W-:Y:S04]  /*2050*/  ULOP3.LUT UR8, UR26, 0x2, URZ, 0xfc, !UPT ;  /* 0x000000021a087892 */ /* 0x000fe8000f8efcff */
[----:B------:R-:W-:Y:S09]  /*2060*/  UISETP.NE.AND UP0, UPT, UR8, 0x2, UPT ;  /* 0x000000020800788c */ /* 0x000ff2000bf05270 */
[----:B------:R-:W-:Y:S05]  /*2070*/  BRA.U UP0, `(.L_x_36) ;  /* 0x0000000100047547 */ /* 0x000fea000b800000 */
[----:B------:R-:W-:Y:S05]  /*2080*/  BPT.TRAP 0x1 ;  /* 0x000000040000795c */ /* 0x000fea0000300000 */
.L_x_36:
[----:B------:R-:W-:Y:S04]  /*2090*/  BSSY.RECONVERGENT B0, `(.L_x_37) ;  /* 0x0000003000007945 */ /* 0x000fe80003800200 */
[----:B------:R-:W-:Y:S05]  /*20a0*/  @P2 BRA `(.L_x_38) ;  /* 0x0000000000042947 */ /* 0x000fea0003800000 */
[----:B------:R-:W-:Y:S05]  /*20b0*/  BPT.TRAP 0x1 ;  /* 0x000000040000795c */ /* 0x000fea0000300000 */
.L_x_38:
[----:B------:R-:W-:Y:S05]  /*20c0*/  BSYNC.RECONVERGENT B0 ;  /* 0x0000000000007941 */ /* 0x000fea0003800200 */
.L_x_37:
[----:B------:R-:W-:Y:S02]  /*20d0*/  UIADD3 UR8, UPT, UPT, UR7, 0x1, URZ ;  /* 0x0000000107087890 */ /* 0x000fe4000fffe0ff */
[----:B------:R-:W-:Y:S02]  /*20e0*/  UIADD3 UR22, UP1, UPT, UR28, 0x80, URZ ;  /* 0x000000801c167890 */ /* 0x000fe4000ff3e0ff */
[----:B------:R-:W-:Y:S02]  /*20f0*/  UISETP.NE.AND UP0, UPT, UR8, 0x14, UPT ;  /* 0x000000140800788c */ /* 0x000fe4000bf05270 */
[----:B------:R-:W-:Y:S02]  /*2100*/  UIADD3.X UR23, UPT, UPT, URZ, UR29, URZ, UP1, !UPT ;  /* 0x0000001dff177290 */ /* 0x000fe40008ffe4ff */
[----:B------:R-:W-:Y:S02]  /*2110*/  USEL UR10, URZ, 0x1, UP0 ;  /* 0x00000001ff0a7887 */ /* 0x000fe40008000000 */
[----:B------:R-:W-:Y:S02]  /*2120*/  USEL UR13, UR8, URZ, UP0 ;  /* 0x000000ff080d7287 */ /* 0x000fe40008000000 */
[----:B------:R-:W-:Y:S02]  /*2130*/  UIADD3 UR24, UP0, UPT, UR28, 0x180, URZ ;  /* 0x000001801c187890 */ /* 0x000fe4000ff1e0ff */
[----:B------:R-:W-:Y:S01]  /*2140*/  ULEA UR8, UR13, UR6, 0x3 ;  /* 0x000000060d087291 */ /* 0x000fe2000f8e18ff */
[----:B------:R-:W-:Y:S01]  /*2150*/  LOP3.LUT R0, R0, UR10, RZ, 0x3c, !PT ;  /* 0x0000000a00007c12 */ /* 0x000fe2000f8e3cff */
[----:B------:R-:W-:Y:S02]  /*2160*/  USHF.L.U32 UR10, UR14, 0x5, URZ ;  /* 0x000000050e0a7899 */ /* 0x000fe400080006ff */
[----:B------:R-:W-:Y:S01]  /*2170*/  UIMAD UR16, UR7, 0x1e00, UR5 ;  /* 0x00001e00071078a4 */ /* 0x000fe2000f8e0205 */
[----:B-1----:R-:W-:Y:S01]  /*2180*/  SHF.L.U32 R2, R0, 0x1f, RZ ;  /* 0x0000001f00027819 */ /* 0x002fe200000006ff */
[----:B------:R-:W-:Y:S02]  /*2190*/  UIADD3.X UR25, UPT, UPT, URZ, UR29, URZ, UP0, !UPT ;  /* 0x0000001dff197290 */ /* 0x000fe400087fe4ff */
[----:B------:R-:W-:Y:S01]  /*21a0*/  UIADD3 UR14, UPT, UPT, UR14, 0x1, URZ ;  /* 0x000000010e0e7890 */ /* 0x000fe2000fffe0ff */
[----:B------:R4:W1:Y:S01]  /*21b0*/  SYNCS.PHASECHK.TRANS64.TRYWAIT P0, [UR8+0xa0], R2 ;  /* 0x0000a002ff0075a7 */ /* 0x0008620008001108 */
[----:B------:R-:W-:Y:S01]  /*21c0*/  ULEA UR8, UR7, UR6, 0xb ;  /* 0x0000000607087291 */ /* 0x000fe2000f8e58ff */
[----:B------:R-:W-:Y:S01]  /*21d0*/  UMOV UR30, 0x0 ;  /* 0x00000000001e7882 */ /* 0x000fe20000000000 */
[----:B------:R-:W-:Y:S02]  /*21e0*/  UMOV UR31, 0x10000000 ;  /* 0x10000000001f7882 */ /* 0x000fe40000000000 */
[----:B------:R-:W-:Y:S01]  /*21f0*/  UIADD3 UR8, UPT, UPT, UR8, 0x7b00, URZ ;  /* 0x00007b0008087890 */ /* 0x000fe2000fffe0ff */
[----:B------:R-:W-:Y:S01]  /*2200*/  UMOV UR11, UR35 ;  /* 0x00000023000b7c82 */ /* 0x000fe20008000000 */
[----:B------:R-:W-:Y:S01]  /*2210*/  UMOV UR12, UR36 ;  /* 0x00000024000c7c82 */ /* 0x000fe20008000000 */
[----:B------:R-:W-:Y:S01]  /*2220*/  UMOV UR32, 0x30000 ;  /* 0x0003000000207882 */ /* 0x000fe20000000000 */
[----:B------:R-:W-:Y:S01]  /*2230*/  UMOV UR20, UR36 ;  /* 0x0000002400147c82 */ /* 0x000fe20008000000 */
[----:B------:R-:W-:Y:S01]  /*2240*/  UMOV UR17, UR9 ;  /* 0x0000000900117c82 */ /* 0x000fe20008000000 */
[----:B------:R-:W-:Y:S01]  /*2250*/  UMOV UR18, UR10 ;  /* 0x0000000a00127c82 */ /* 0x000fe20008000000 */
[----:B------:R-:W-:Y:S02]  /*2260*/  UISETP.NE.AND UP0, UPT, UR14, UR27, UPT ;  /* 0x0000001b0e00728c */ /* 0x000fe4000bf05270 */
[----:B------:R4:W-:Y:S01]  /*2270*/  UTMALDG.3D [UR8], [UR22], desc[UR30] ;  /* 0x00001e08160075b4 */ /* 0x0009e20008011000 */
[----:B------:R-:W-:Y:S01]  /*2280*/  UMOV UR7, UR13 ;  /* 0x0000000d00077c82 */ /* 0x000fe20008000000 */
[----:B------:R4:W-:Y:S05]  /*2290*/  UTMALDG.3D.MULTICAST [UR16], [UR24], UR32, desc[UR30] ;  /* 0x00001e10180073b4 */ /* 0x0009ea0008011820 */
[----:B------:R-:W-:Y:S05]  /*22a0*/  BRA.U UP0, `(.L_x_39) ;  /* 0xfffffffd004c7547 */ /* 0x000fea000b83ffff */
.L_x_33:
[C---:B---3--:R-:W-:Y:S01]  /*22b0*/  LEA R3, R9.reuse, UR6, 0x3 ;  /* 0x0000000609037c11 */ /* 0x048fe2000f8e18ff */
[----:B------:R-:W-:Y:S01]  /*22c0*/  NOP ;  /* 0x0000000000007918 */ /* 0x000fe20000000000 */
[----:B-1--4-:R-:W-:Y:S02]  /*22d0*/  SHF.L.U32 R2, R12, 0x1f, RZ ;  /* 0x0000001f0c027819 */ /* 0x012fe400000006ff */
[----:B--2---:R-:W-:Y:S02]  /*22e0*/  LEA R4, R9, UR6, 0x4 ;  /* 0x0000000609047c11 */ /* 0x004fe4000f8e20ff */
[----:B------:R-:W1:Y:S02]  /*22f0*/  SYNCS.PHASECHK.TRANS64.TRYWAIT P0, [R3+URZ+0x160], R2 ;  /* 0x00016002030075a7 */ /* 0x000e6400080011ff */
[----:B-1----:R-:W-:Y:S05]  /*2300*/  @!P0 BRA `(.L_x_40) ;  /* 0x0000008c00148947 */ /* 0x002fea0003800000 */
.L_x_132:
[----:B------:R-:W2:Y:S01]  /*2310*/  LDS.128 R4, [R4+0x1f0] ;  /* 0x0001f00004047984 */ /* 0x000ea20000000c00 */
[----:B------:R-:W-:Y:S01]  /*2320*/  UISETP.GE.AND UP0, UPT, UR15, 0x1, UPT ;  /* 0x000000010f00788c */ /* 0x000fe2000bf06270 */
[----:B------:R-:W-:Y:S01]  /*2330*/  @!PT LDS RZ, [RZ] ;  /* 0x00000000fffff984 */ /* 0x000fe20000000800 */
[----:B------:R-:W-:Y:S01]  /*2340*/  @!PT LDS RZ, [RZ] ;  /* 0x00000000fffff984 */ /* 0x000fe20000000800 */
[----:B------:R-:W-:Y:S01]  /*2350*/  @!PT LDS RZ, [RZ] ;  /* 0x00000000fffff984 */ /* 0x000fe20000000800 */
[----:B------:R-:W-:Y:S01]  /*2360*/  @!PT LDS RZ, [RZ] ;  /* 0x00000000fffff984 */ /* 0x000fe20000000800 */
[----:B------:R3:W-:Y:S06]  /*2370*/  MEMBAR.ALL.CTA ;  /* 0x0000000000007992 */ /* 0x0007ec0000008000 */
[----:B---3--:R-:W3:Y:S01]  /*2380*/  FENCE.VIEW.ASYNC.S ;  /* 0x00000000000073c6 */ /* 0x008ee20000000000 */
[----:B--2---:R-:W-:-:S13]  /*2390*/  LOP3.LUT P0, RZ, R6, 0x1, RZ, 0xc0, !PT ;  /* 0x0000000106ff7812 */ /* 0x004fda000780c0ff */
[----:B---3--:R-:W-:Y:S01]  /*23a0*/  VOTEU.ANY UP1, P0 ;  /* 0x0000000000ff7886 */ /* 0x008fe20000020100 */
[----:B------:R-:W-:-:S13]  /*23b0*/  PLOP3.LUT P0, PT, PT, PT, UP1, 0x80, 0x8 ;  /* 0x000000000008781c */ /* 0x000fda0003f0f018 */
[----:B-1----:R-:W-:Y:S02]  /*23c0*/  @P0 LOP3.LUT R2, R5, 0xffff, RZ, 0xc0, !PT ;  /* 0x0000ffff05020812 */ /* 0x002fe400078ec0ff */
[----:B------:R-:W-:Y:S02]  /*23d0*/  @P0 MOV R8, R4 ;  /* 0x0000000400080202 */ /* 0x000fe40000000f00 */
[----:B------:R-:W-:Y:S01]  /*23e0*/  @P0 R2UR UR8, R2 ;  /* 0x00000000020802ca */ /* 0x000fe200000e0000 */
[----:B------:R-:W-:Y:S01]  /*23f0*/  VIADD R2, R3, 0x170 ;  /* 0x0000017003027836 */ /* 0x000fe20000000000 */
[----:B------:R-:W-:Y:S02]  /*2400*/  @P0 SHF.R.U32.HI R4, RZ, 0x10, R5 ;  /* 0x00000010ff040819 */ /* 0x000fe40000011605 */
[----:B------:R-:W-:Y:S02]  /*2410*/  @P0 R2UR UR9, R8 ;  /* 0x00000000080902ca */ /* 0x000fe400000e0000 */
[----:B------:R-:W-:-:S02]  /*2420*/  PRMT R2, RZ, 0x654, R2 ;  /* 0x00000654ff027816 */ /* 0x000fc40000000002 */
[----:B------:R-:W-:Y:S02]  /*2430*/  @P0 R2UR UR7, R4 ;  /* 0x00000000040702ca */ /* 0x000fe400000e0000 */
[----:B------:R1:W-:Y:S03]  /*2440*/  SYNCS.ARRIVE.TRANS64.RED.A1T0 RZ, [R2+URZ], RZ ;  /* 0x000000ff02ff79a7 */ /* 0x0003e600081004ff */
[----:B------:R-:W-:-:S04]  /*2450*/  @UP1 UMOV UR37, UR8 ;  /* 0x0000000800251c82 */ /* 0x000fc80008000000 */
[----:B------:R-:W-:-:S04]  /*2460*/  @UP1 UMOV UR38, UR9 ;  /* 0x0000000900261c82 */ /* 0x000fc80008000000 */
[----:B------:R-:W-:Y:S01]  /*2470*/  @UP1 UMOV UR36, UR7 ;  /* 0x0000000700241c82 */ /* 0x000fe20008000000 */
[----:B------:R-:W-:Y:S05]  /*2480*/  BRA.U !UP0, `(.L_x_41) ;  /* 0x0000000108d47547 */ /* 0x000fea000b800000 */
[----:B------:R-:W2:Y:S01]  /*2490*/  LDCU.128 UR16, c[0x0][0xb10] ;  /* 0x00016200ff1077ac */ /* 0x000ea20008000c00 */
[----:B------:R-:W3:Y:S01]  /*24a0*/  LDCU UR12, c[0x0][0xb20] ;  /* 0x00016400ff0c77ac */ /* 0x000ee20008000800 */
[----:B------:R-:W4:Y:S01]  /*24b0*/  LDCU UR20, c[0x0][0xb0c] ;  /* 0x00016180ff1477ac */ /* 0x000f220008000800 */
[----:B------:R-:W5:Y:S01]  /*24c0*/  LDCU.64 UR10, c[0x0][0xb28] ;  /* 0x00016500ff0a77ac */ /* 0x000f620008000a00 */
[----:B------:R-:W-:Y:S02]  /*24d0*/  UISETP.NE.AND UP3, UPT, UR15, 0x1, UPT ;  /* 0x000000010f00788c */ /* 0x000fe4000bf65270 */
[----:B--2---:R-:W-:Y:S02]  /*24e0*/  UIMAD.WIDE.U32 UR22, UR39, UR19, URZ ;  /* 0x00000013271672a5 */ /* 0x004fe4000f8e00ff */
[----:B------:R-:W-:Y:S02]  /*24f0*/  UIMAD.WIDE.U32 UR8, UR40, UR16, URZ ;  /* 0x00000010280872a5 */ /* 0x000fe4000f8e00ff */
[----:B------:R-:W-:-:S02]  /*2500*/  UISETP.NE.AND UP0, UPT, UR18, 0x1, UPT ;  /* 0x000000011200788c */ /* 0x000fc4000bf05270 */
[----:B------:R-:W-:Y:S01]  /*2510*/  UIMAD.WIDE.U32 UR30, UR37, UR19, URZ ;  /* 0x00000013251e72a5 */ /* 0x000fe2000f8e00ff */
[----:B------:R-:W-:Y:S02]  /*2520*/  UMOV UR22, UR23 ;  /* 0x0000001700167c82 */ /* 0x000fe40008000000 */
[----:B------:R-:W-:Y:S01]  /*2530*/  UMOV UR8, UR9 ;  /* 0x0000000900087c82 */ /* 0x000fe20008000000 */
[----:B---3--:R-:W-:Y:S02]  /*2540*/  USHF.R.U32.HI UR22, URZ, UR12, UR22 ;  /* 0x0000000cff167299 */ /* 0x008fe40008011616 */
[----:B------:R-:W-:Y:S02]  /*2550*/  USHF.R.U32.HI UR9, URZ, UR17, UR8 ;  /* 0x00000011ff097299 */ /* 0x000fe40008011608 */
[----:B----4-:R-:W-:Y:S02]  /*2560*/  UISETP.NE.AND UP2, UPT, UR20, 0x1, UPT ;  /* 0x000000011400788c */ /* 0x010fe4000bf45270 */
[----:B------:R-:W-:-:S02]  /*2570*/  USEL UR8, UR39, UR22, !UP0 ;  /* 0x0000001627087287 */ /* 0x000fc4000c000000 */
[----:B------:R-:W-:Y:S02]  /*2580*/  USEL UR9, UR40, UR9, !UP2 ;  /* 0x0000000928097287 */ /* 0x000fe4000d000000 */
[----:B-----5:R-:W-:Y:S01]  /*2590*/  UIMAD.WIDE.U32 UR22, UR8, UR10, URZ ;  /* 0x0000000a081672a5 */ /* 0x020fe2000f8e00ff */
[----:B------:R-:W-:Y:S01]  /*25a0*/  UMOV UR7, UR31 ;  /* 0x0000001f00077c82 */ /* 0x000fe20008000000 */
[----:B------:R-:W-:Y:S02]  /*25b0*/  UIMAD.WIDE.U32 UR24, UR38, UR16, URZ ;  /* 0x00000010261872a5 */ /* 0x000fe4000f8e00ff */
[----:B------:R-:W-:-:S03]  /*25c0*/  UIMAD.WIDE.U32 UR30, UR9, UR10, URZ ;  /* 0x0000000a091e72a5 */ /* 0x000fc6000f8e00ff */
[----:B------:R-:W-:Y:S01]  /*25d0*/  UMOV UR22, UR23 ;  /* 0x0000001700167c82 */ /* 0x000fe20008000000 */
[----:B------:R-:W-:Y:S02]  /*25e0*/  USHF.R.U32.HI UR7, URZ, UR12, UR7 ;  /* 0x0000000cff077299 */ /* 0x000fe40008011607 */
[----:B------:R-:W-:Y:S01]  /*25f0*/  @UP3 USHF.R.U32.HI UR8, URZ, UR11, UR22 ;  /* 0x0000000bff083299 */ /* 0x000fe20008011616 */
[----:B------:R-:W-:Y:S01]  /*2600*/  UMOV UR24, UR25 ;  /* 0x0000001900187c82 */ /* 0x000fe20008000000 */
[----:B------:R-:W-:Y:S01]  /*2610*/  UMOV UR30, UR31 ;  /* 0x0000001f001e7c82 */ /* 0x000fe20008000000 */
[----:B------:R-:W-:Y:S02]  /*2620*/  USHF.R.U32.HI UR17, URZ, UR17, UR24 ;  /* 0x00000011ff117299 */ /* 0x000fe40008011618 */
[----:B------:R-:W-:Y:S02]  /*2630*/  USEL UR7, UR37, UR7, !UP0 ;  /* 0x0000000725077287 */ /* 0x000fe4000c000000 */
[----:B------:R-:W-:-:S02]  /*2640*/  @UP3 USHF.R.U32.HI UR9, URZ, UR11, UR30 ;  /* 0x0000000bff093299 */ /* 0x000fc4000801161e */
[----:B------:R-:W-:Y:S02]  /*2650*/  UIMAD UR12, UR15, UR8, URZ ;  /* 0x000000080f0c72a4 */ /* 0x000fe4000f8e02ff */
[----:B------:R-:W-:Y:S02]  /*2660*/  USEL UR8, UR38, UR17, !UP2 ;  /* 0x0000001126087287 */ /* 0x000fe4000d000000 */
[----:B------:R-:W-:Y:S02]  /*2670*/  UIMAD UR14, UR15, UR9, URZ ;  /* 0x000000090f0e72a4 */ /* 0x000fe4000f8e02ff */
[----:B------:R-:W-:Y:S02]  /*2680*/  UISETP.GE.AND UP0, UPT, UR7, UR12, UPT ;  /* 0x0000000c0700728c */ /* 0x000fe4000bf06270 */
[----:B------:R-:W-:Y:S02]  /*2690*/  UIMAD.WIDE.U32 UR22, UR7, UR10, URZ ;  /* 0x0000000a071672a5 */ /* 0x000fe4000f8e00ff */
[----:B------:R-:W-:-:S02]  /*26a0*/  UISETP.GE.OR UP0, UPT, UR8, UR14, UP0 ;  /* 0x0000000e0800728c */ /* 0x000fc40008706670 */
[----:B------:R-:W-:Y:S02]  /*26b0*/  UIMAD.WIDE.U32 UR16, UR8, UR10, URZ ;  /* 0x0000000a081072a5 */ /* 0x000fe4000f8e00ff */
[----:B------:R-:W-:Y:S01]  /*26c0*/  UIADD3 UR14, UPT, UPT, -UR7, URZ, URZ ;  /* 0x000000ff070e7290 */ /* 0x000fe2000fffe1ff */
[----:B------:R-:W-:Y:S01]  /*26d0*/  UMOV UR12, UR23 ;  /* 0x00000017000c7c82 */ /* 0x000fe20008000000 */
[----:B------:R-:W-:Y:S02]  /*26e0*/  UIADD3 UR16, UPT, UPT, -UR8, URZ, URZ ;  /* 0x000000ff08107290 */ /* 0x000fe4000fffe1ff */
[----:B------:R-:W-:-:S03]  /*26f0*/  USHF.R.U32.HI UR12, URZ, UR11, UR12 ;  /* 0x0000000bff0c7299 */ /* 0x000fc6000801160c */
[----:B------:R-:W-:Y:S01]  /*2700*/  @!UP0 UMOV UR10, UR17 ;  /* 0x00000011000a8c82 */ /* 0x000fe20008000000 */
[----:B------:R-:W-:Y:S02]  /*2710*/  UIMAD UR14, UR18, UR14, UR37 ;  /* 0x0000000e120e72a4 */ /* 0x000fe4000f8e0225 */
[----:B------:R-:W-:Y:S02]  /*2720*/  USEL UR12, UR7, UR12, !UP3 ;  /* 0x0000000c070c7287 */ /* 0x000fe4000d800000 */
[----:B------:R-:W-:Y:S02]  /*2730*/  @!UP0 USHF.R.U32.HI UR10, URZ, UR11, UR10 ;  /* 0x0000000bff0a8299 */ /* 0x000fe4000801160a */
[----:B------:R-:W-:Y:S02]  /*2740*/  UIADD3 UR11, UPT, UPT, -UR12, URZ, URZ ;  /* 0x000000ff0c0b7290 */ /* 0x000fe4000fffe1ff */
[----:B------:R-:W-:Y:S02]  /*2750*/  @!UP0 USEL UR10, UR8, UR10, !UP3 ;  /* 0x0000000a080a8287 */ /* 0x000fe4000d800000 */
[----:B------:R-:W-:-:S02]  /*2760*/  UIMAD UR11, UR15, UR11, UR7 ;  /* 0x0000000b0f0b72a4 */ /* 0x000fc4000f8e0207 */
[----:B------:R-:W-:Y:S02]  /*2770*/  @!UP0 UIADD3 UR12, UPT, UPT, UR12, -UR10, URZ ;  /* 0x8000000a0c0c8290 */ /* 0x000fe4000fffe0ff */
[----:B------:R-:W-:Y:S02]  /*2780*/  @!UP0 UIMAD UR10, UR11, UR9, UR10 ;  /* 0x000000090b0a82a4 */ /* 0x000fe4000f8e020a */
[----:B------:R-:W-:Y:S02]  /*2790*/  @!UP0 UIMAD UR7, UR15, UR12, UR8 ;  /* 0x0000000c0f0782a4 */ /* 0x000fe4000f8e0208 */
[----:B------:R-:W-:Y:S02]  /*27a0*/  UIMAD UR9, UR20, UR16, UR38 ;  /* 0x00000010140972a4 */ /* 0x000fe4000f8e0226 */
[----:B------:R-:W-:Y:S01]  /*27b0*/  UIMAD UR37, UR7, UR18, UR14 ;  /* 0x00000012072572a4 */ /* 0x000fe2000f8e020e */
[----:B------:R-:W-:Y:S02]  /*27c0*/  @!UP0 UMOV UR8, UR10 ;  /* 0x0000000a00088c82 */ /* 0x000fe40008000000 */
[----:B------:R-:W-:-:S12]  /*27d0*/  UIMAD UR38, UR8, UR20, UR9 ;  /* 0x00000014082672a4 */ /* 0x000fd8000f8e0209 */
.L_x_41:
[----:B------:R-:W2:Y:S02]  /*27e0*/  LDCU UR7, c[0x0][0xb30] ;  /* 0x00016600ff0777ac */ /* 0x000ea40008000800 */
[----:B--2---:R-:W-:-:S09]  /*27f0*/  UISETP.NE.AND UP0, UPT, UR7, 0x1, UPT ;  /* 0x000000010700788c */ /* 0x004fd2000bf05270 */
[----:B------:R-:W-:Y:S05]  /*2800*/  BRA.U UP0, `(.L_x_42) ;  /* 0x0000000100447547 */ /* 0x000fea000b800000 */
[----:B------:R-:W2:Y:S01]  /*2810*/  LDCU.128 UR16, c[0x0][0xb10] ;  /* 0x00016200ff1077ac */ /* 0x000ea20008000c00 */
[----:B------:R-:W3:Y:S01]  /*2820*/  LDCU UR12, c[0x0][0xb0c] ;  /* 0x00016180ff0c77ac */ /* 0x000ee20008000800 */
[----:B------:R-:W4:Y:S01]  /*2830*/  LDCU UR14, c[0x0][0xb20] ;  /* 0x00016400ff0e77ac */ /* 0x000f220008000800 */
[----:B--2---:R-:W-:Y:S02]  /*2840*/  UIMAD.WIDE.U32 UR10, UR38, UR16, URZ ;  /* 0x00000010260a72a5 */ /* 0x004fe4000f8e00ff */
[----:B------:R-:W-:Y:S02]  /*2850*/  UIMAD.WIDE.U32 UR8, UR37, UR19, URZ ;  /* 0x00000013250872a5 */ /* 0x000fe4000f8e00ff */
[----:B---3--:R-:W-:Y:S02]  /*2860*/  UISETP.NE.AND UP2, UPT, UR12, 0x1, UPT ;  /* 0x000000010c00788c */ /* 0x008fe4000bf45270 */
[----:B------:R-:W-:Y:S01]  /*2870*/  UISETP.NE.AND UP0, UPT, UR18, 0x1, UPT ;  /* 0x000000011200788c */ /* 0x000fe2000bf05270 */
[----:B------:R-:W-:-:S02]  /*2880*/  UMOV UR10, UR11 ;  /* 0x0000000b000a7c82 */ /* 0x000fc40008000000 */
[----:B------:R-:W-:Y:S01]  /*2890*/  UMOV UR7, UR9 ;  /* 0x0000000900077c82 */ /* 0x000fe20008000000 */
[----:B------:R-:W-:Y:S02]  /*28a0*/  USHF.R.U32.HI UR17, URZ, UR17, UR10 ;  /* 0x00000011ff117299 */ /* 0x000fe4000801160a */
[----:B----4-:R-:W-:Y:S02]  /*28b0*/  USHF.R.U32.HI UR7, URZ, UR14, UR7 ;  /* 0x0000000eff077299 */ /* 0x010fe40008011607 */
[----:B------:R-:W-:Y:S02]  /*28c0*/  USEL UR8, UR38, UR17, !UP2 ;  /* 0x0000001126087287 */ /* 0x000fe4000d000000 */
[----:B------:R-:W-:-:S04]  /*28d0*/  USEL UR7, UR37, UR7, !UP0 ;  /* 0x0000000725077287 */ /* 0x000fc8000c000000 */
[----:B------:R-:W-:Y:S02]  /*28e0*/  UIADD3 UR9, UPT, UPT, UR8, -UR7, URZ ;  /* 0x8000000708097290 */ /* 0x000fe4000fffe0ff */
[----:B------:R-:W-:Y:S02]  /*28f0*/  UIADD3 UR7, UPT, UPT, -UR8, UR7, URZ ;  /* 0x0000000708077290 */ /* 0x000fe4000fffe1ff */
[----:B------:R-:W-:Y:S02]  /*2900*/  UIMAD UR37, UR9, UR18, UR37 ;  /* 0x00000012092572a4 */ /* 0x000fe4000f8e0225 */
[----:B------:R-:W-:-:S12]  /*2910*/  UIMAD UR38, UR7, UR12, UR38 ;  /* 0x0000000c072672a4 */ /* 0x000fd8000f8e0226 */
.L_x_42:
[----:B------:R-:W2:Y:S04]  /*2920*/  LDL R3, [R1+0x4] ;  /* 0x0000040001037983 */ /* 0x000ea80000100800 */
[----:B-1----:R-:W3:Y:S01]  /*2930*/  LDL R2, [R1] ;  /* 0x0000000001027983 */ /* 0x002ee20000100800 */
[----:B------:R-:W-:Y:S02]  /*2940*/  PLOP3.LUT P1, PT, PT, PT, PT, 0x80, 0x8 ;  /* 0x000000000008781c */ /* 0x000fe40003f2f070 */
[----:B--2---:R-:W-:Y:S02]  /*2950*/  R2UR UR8, R3 ;  /* 0x00000000030872ca */ /* 0x004fe400000e0000 */
[----:B---3--:R-:W-:Y:S01]  /*2960*/  R2UR UR7, R2 ;  /* 0x00000000020772ca */ /* 0x008fe200000e0000 */
[----:B------:R-:W-:-:S05]  /*2970*/  VIADD R2, R9, 0x1 ;  /* 0x0000000109027836 */ /* 0x000fca0000000000 */
[----:B------:R-:W-:-:S05]  /*2980*/  ISETP.NE.AND P0, PT, R2, 0x2, PT ;  /* 0x000000020200780c */ /* 0x000fca0003f05270 */
[----:B------:R-:W-:Y:S01]  /*2990*/  UIADD3 UR8, UPT, UPT, UR38, UR8, URZ ;  /* 0x0000000826087290 */ /* 0x000fe2000fffe0ff */
[----:B------:R-:W-:Y:S02]  /*29a0*/  SEL R3, RZ, 0x1, P0 ;  /* 0x00000001ff037807 */ /* 0x000fe40000000000 */
[----:B------:R-:W-:Y:S01]  /*29b0*/  SEL R9, R2, RZ, P0 ;  /* 0x000000ff02097207 */ /* 0x000fe20000000000 */
[----:B------:R-:W-:Y:S01]  /*29c0*/  UIADD3 UR7, UPT, UPT, UR37, UR7, URZ ;  /* 0x0000000725077290 */ /* 0x000fe2000fffe0ff */
[----:B------:R-:W-:Y:S01]  /*29d0*/  LOP3.LUT R12, R12, R3, RZ, 0x3c, !PT ;  /* 0x000000030c0c7212 */ /* 0x000fe200078e3cff */
[----:B------:R-:W-:-:S04]  /*29e0*/  IMAD.U32 R244, RZ, RZ, UR8 ;  /* 0x00000008fff47e24 */ /* 0x000fc8000f8e00ff */
[----:B------:R-:W-:Y:S01]  /*29f0*/  IMAD.U32 R243, RZ, RZ, UR7 ;  /* 0x00000007fff37e24 */ /* 0x000fe2000f8e00ff */
[----:B------:R-:W-:Y:S06]  /*2a00*/  BRA.U UP1, `(.L_x_43) ;  /* 0xfffffff101407547 */ /* 0x000fec000b83ffff */
[----:B------:R-:W-:Y:S01]  /*2a10*/  UIADD3 UR7, UPT, UPT, UR6, 0xa0, URZ ;  /* 0x000000a006077890 */ /* 0x000fe2000fffe0ff */
[----:B------:R-:W-:-:S03]  /*2a20*/  SHF.L.U32 R2, R0, 0x1f, RZ ;  /* 0x0000001f00027819 */ /* 0x000fc600000006ff */
[----:B------:R-:W-:-:S09]  /*2a30*/  ULEA UR4, UR13, UR7, 0x3 ;  /* 0x000000070d047291 */ /* 0x000fd2000f8e18ff */
[----:B------:R-:W1:Y:S02]  /*2a40*/  SYNCS.PHASECHK.TRANS64.TRYWAIT P0, [UR4], R2 ;  /* 0x00000002ff0075a7 */ /* 0x000e640008001104 */
[----:B-1----:R-:W-:Y:S05]  /*2a50*/  @!P0 BRA `(.L_x_44) ;  /* 0x0000008400548947 */ /* 0x002fea0003800000 */
.L_x_134:
[----:B------:R-:W-:-:S04]  /*2a60*/  UIADD3 UR4, UPT, UPT, UR13, 0x1, URZ ;  /* 0x000000010d047890 */ /* 0x000fc8000fffe0ff */
[----:B------:R-:W-:-:S04]  /*2a70*/  UISETP.NE.AND UP0, UPT, UR4, 0x14, UPT ;  /* 0x000000140400788c */ /* 0x000fc8000bf05270 */
[----:B------:R-:W-:Y:S02]  /*2a80*/  USEL UR6, URZ, 0x1, UP0 ;  /* 0x00000001ff067887 */ /* 0x000fe40008000000 */
[----:B------:R-:W-:-:S04]  /*2a90*/  USEL UR4, UR4, URZ, UP0 ;  /* 0x000000ff04047287 */ /* 0x000fc80008000000 */
[----:B------:R-:W-:Y:S01]  /*2aa0*/  ULEA UR5, UR4, UR7, 0x3 ;  /* 0x0000000704057291 */ /* 0x000fe2000f8e18ff */
[----:B------:R-:W-:-:S04]  /*2ab0*/  LOP3.LUT R0, R0, UR6, RZ, 0x3c, !PT ;  /* 0x0000000600007c12 */ /* 0x000fc8000f8e3cff */
[----:B-1----:R-:W-:-:S04]  /*2ac0*/  SHF.L.U32 R2, R0, 0x1f, RZ ;  /* 0x0000001f00027819 */ /* 0x002fc800000006ff */
[----:B------:R-:W1:Y:S02]  /*2ad0*/  SYNCS.PHASECHK.TRANS64.TRYWAIT P0, [UR5], R2 ;  /* 0x00000002ff0075a7 */ /* 0x000e640008001105 */
[----:B-1----:R-:W-:Y:S05]  /*2ae0*/  @!P0 BRA `(.L_x_45) ;  /* 0x0000008400488947 */ /* 0x002fea0003800000 */
.L_x_136:
        /* <DEDUP_REMOVED lines=9> */
.L_x_138:
        /* <DEDUP_REMOVED lines=9> */
.L_x_140:
        /* <DEDUP_REMOVED lines=9> */
.L_x_142:
        /* <DEDUP_REMOVED lines=9> */
.L_x_144:
        /* <DEDUP_REMOVED lines=9> */
.L_x_146:
        /* <DEDUP_REMOVED lines=9> */
.L_x_148:
        /* <DEDUP_REMOVED lines=9> */
.L_x_150:
        /* <DEDUP_REMOVED lines=9> */
.L_x_152:
        /* <DEDUP_REMOVED lines=9> */
.L_x_154:
        /* <DEDUP_REMOVED lines=9> */
.L_x_156:
        /* <DEDUP_REMOVED lines=9> */
.L_x_158:
        /* <DEDUP_REMOVED lines=9> */
.L_x_160:
        /* <DEDUP_REMOVED lines=9> */
.L_x_162:
        /* <DEDUP_REMOVED lines=9> */
.L_x_164:
        /* <DEDUP_REMOVED lines=9> */
.L_x_166:
        /* <DEDUP_REMOVED lines=9> */
.L_x_168:
        /* <DEDUP_REMOVED lines=9> */
.L_x_170:
[----:B------:R-:W-:-:S04]  /*3480*/  UIADD3 UR4, UPT, UPT, UR4, 0x1, URZ ;  /* 0x0000000104047890 */ /* 0x000fc8000fffe0ff */
[----:B------:R-:W-:-:S04]  /*3490*/  UISETP.NE.AND UP0, UPT, UR4, 0x14, UPT ;  /* 0x000000140400788c */ /* 0x000fc8000bf05270 */
[----:B------:R-:W-:Y:S02]  /*34a0*/  USEL UR5, URZ, 0x1, UP0 ;  /* 0x00000001ff057887 */ /* 0x000fe40008000000 */
[----:B------:R-:W-:-:S04]  /*34b0*/  USEL UR4, UR4, URZ, UP0 ;  /* 0x000000ff04047287 */ /* 0x000fc80008000000 */
[----:B------:R-:W-:Y:S01]  /*34c0*/  ULEA UR4, UR4, UR7, 0x3 ;  /* 0x0000000704047291 */ /* 0x000fe2000f8e18ff */
[----:B-1----:R-:W-:-:S04]  /*34d0*/  LOP3.LUT R2, R0, UR5, RZ, 0x3c, !PT ;  /* 0x0000000500027c12 */ /* 0x002fc8000f8e3cff */
[----:B------:R-:W-:Y:S01]  /*34e0*/  SHF.L.U32 R2, R2, 0x1f, RZ ;  /* 0x0000001f02027819 */ /* 0x000fe200000006ff */
[----:B------:R-:W-:-:S07]  /*34f0*/  IMAD.U32 R0, RZ, RZ, UR4 ;  /* 0x00000004ff007e24 */ /* 0x000fce000f8e00ff */
.L_x_63:
[----:B-1----:R1:W2:Y:S02]  /*3500*/  SYNCS.PHASECHK.TRANS64.TRYWAIT P0, [R0+URZ], R2 ;  /* 0x00000002000075a7 */ /* 0x0022a400080011ff */
[----:B--2---:R-:W-:Y:S05]  /*3510*/  @!P0 NANOSLEEP.SYNCS 0x989680 ;  /* 0x009896800000895d */ /* 0x004fea0003900000 */
[----:B------:R-:W2:Y:S02]  /*3520*/  @!P0 SYNCS.PHASECHK.TRANS64 P0, [R0+URZ], R2 ;  /* 0x00000002000085a7 */ /* 0x000ea400080010ff */
[----:B--2---:R-:W-:Y:S05]  /*3530*/  @P0 EXIT ;  /* 0x000000000000094d */ /* 0x004fea0003800000 */
[----:B------:R-:W-:Y:S05]  /*3540*/  BRA `(.L_x_63) ;  /* 0xfffffffc00ec7947 */ /* 0x000fea000383ffff */
.L_x_23:
[----:B------:R-:W-:-:S04]  /*3550*/  UISETP.NE.AND UP0, UPT, UR46, URZ, UPT ;  /* 0x000000ff2e00728c */ /* 0x000fc8000bf05270 */
[----:B------:R-:W-:-:S09]  /*3560*/  UISETP.NE.OR UP0, UPT, UR14, 0x1, UP0 ;  /* 0x000000010e00788c */ /* 0x000fd20008705670 */
[----:B------:R-:W-:Y:S05]  /*3570*/  BRA.U UP0, `(.L_x_64) ;  /* 0x0000000500507547 */ /* 0x000fea000b800000 */
[----:B------:R-:W-:Y:S01]  /*3580*/  HFMA2 R9, -RZ, RZ, 0, 0 ;  /* 0x00000000ff097431 */ /* 0x000fe200000001ff */
[----:B------:R-:W-:Y:S01]  /*3590*/  ISETP.GE.U32.AND P2, PT, R14, 0x2, PT ;  /* 0x000000020e00780c */ /* 0x000fe20003f46070 */
[----:B------:R-:W-:Y:S01]  /*35a0*/  IMAD.MOV.U32 R10, RZ, RZ, 0x1 ;  /* 0x00000001ff0a7424 */ /* 0x000fe200078e00ff */
[----:B--2---:R-:W-:Y:S01]  /*35b0*/  MOV R4, RZ ;  /* 0x000000ff00047202 */ /* 0x004fe20000000f00 */
[----:B------:R-:W-:Y:S01]  /*35c0*/  IMAD.MOV.U32 R12, RZ, RZ, RZ ;  /* 0x000000ffff0c7224 */ /* 0x000fe200078e00ff */
[----:B------:R-:W-:Y:S01]  /*35d0*/  UMOV UR4, 0x400 ;  /* 0x0000040000047882 */ /* 0x000fe20000000000 */
[----:B------:R-:W-:Y:S01]  /*35e0*/  IMAD.MOV.U32 R11, RZ, RZ, RZ ;  /* 0x000000ffff0b7224 */ /* 0x000fe200078e00ff */
[----:B------:R-:W-:Y:S01]  /*35f0*/  ULEA UR6, UR46, UR4, 0x18 ;  /* 0x000000042e067291 */ /* 0x000fe2000f8ec0ff */
[----:B------:R-:W-:-:S11]  /*3600*/  UMOV UR5, URZ ;  /* 0x000000ff00057c82 */ /* 0x000fd60008000000 */
.L_x_68:
[----:B------:R-:W-:Y:S02]  /*3610*/  LEA R0, R4, UR6, 0x3 ;  /* 0x0000000604007c11 */ /* 0x000fe4000f8e18ff */
[----:B------:R-:W-:-:S03]  /*3620*/  SHF.L.U32 R2, R11, 0x1f, RZ ;  /* 0x0000001f0b027819 */ /* 0x000fc600000006ff */
[----:B------:R-:W-:Y:S01]  /*3630*/  VIADD R3, R0, 0x1d0 ;  /* 0x000001d000037836 */ /* 0x000fe20000000000 */
[----:B------:R-:W2:Y:S02]  /*3640*/  SYNCS.PHASECHK.TRANS64.TRYWAIT P0, [R0+URZ+0x1c0], R2 ;  /* 0x0001c002000075a7 */ /* 0x000ea400080011ff */
[----:B--2---:R-:W-:Y:S05]  /*3650*/  @!P0 BRA `(.L_x_65) ;  /* 0x00000080001c8947 */ /* 0x004fea0003800000 */
.L_x_171:
[----:B------:R-:W-:Y:S01]  /*3660*/  ULEA UR4, UR5, UR6, 0x3 ;  /* 0x0000000605047291 */ /* 0x000fe2000f8e18ff */
[----:B--2---:R-:W-:Y:S01]  /*3670*/  PRMT R0, RZ, 0x654, R3 ;  /* 0x00000654ff007816 */ /* 0x004fe20000000003 */
[----:B------:R-:W-:Y:S01]  /*3680*/  @!P2 IMAD.MOV.U32 R5, RZ, RZ, 0x10 ;  /* 0x00000010ff05a424 */ /* 0x000fe200078e00ff */
[----:B------:R-:W-:Y:S01]  /*3690*/  SHF.L.U32 R2, R10, 0x1f, RZ ;  /* 0x0000001f0a027819 */ /* 0x000fe200000006ff */
[----:B------:R-:W-:Y:S01]  /*36a0*/  UIADD3 UR7, UPT, UPT, UR4, 0x160, URZ ;  /* 0x0000016004077890 */ /* 0x000fe2000fffe0ff */
[----:B------:R2:W-:Y:S04]  /*36b0*/  SYNCS.ARRIVE.TRANS64.RED.A1T0 RZ, [R0+URZ], RZ ;  /* 0x000000ff00ff79a7 */ /* 0x0005e800081004ff */
[----:B------:R-:W3:Y:S01]  /*36c0*/  SYNCS.PHASECHK.TRANS64.TRYWAIT P0, [UR4+0x170], R2 ;  /* 0x00017002ff0075a7 */ /* 0x000ee20008001104 */
[----:B--2---:R-:W-:-:S05]  /*36d0*/  IMAD.U32 R0, RZ, RZ, UR7 ;  /* 0x00000007ff007e24 */ /* 0x004fca000f8e00ff */
[----:B------:R-:W-:Y:S01]  /*36e0*/  PRMT R0, R14, 0x654, R0 ;  /* 0x000006540e007816 */ /* 0x000fe20000000000 */
[----:B---3--:R-:W-:Y:S06]  /*36f0*/  @!P0 BRA `(.L_x_66) ;  /* 0x0000008000088947 */ /* 0x008fec0003800000 */
.L_x_173:
[----:B------:R-:W-:Y:S01]  /*3700*/  ULEA UR8, UR5, UR6, 0x4 ;  /* 0x0000000605087291 */ /* 0x000fe2000f8e20ff */
[----:B------:R-:W-:Y:S01]  /*3710*/  SEL R13, R0, R13, !P2 ;  /* 0x0000000d000d7207 */ /* 0x000fe20005000000 */
[----:B------:R-:W-:Y:S01]  /*3720*/  UIADD3 UR9, UPT, UPT, UR4, 0x160, URZ ;  /* 0x0000016004097890 */ /* 0x000fe2000fffe0ff */
[----:B------:R-:W-:Y:S01]  /*3730*/  LEA R0, R9, UR6, 0x3 ;  /* 0x0000000609007c11 */ /* 0x000fe2000f8e18ff */
[----:B------:R-:W-:Y:S01]  /*3740*/  UIADD3 UR8, UPT, UPT, UR8, 0x1f0, URZ ;  /* 0x000001f008087890 */ /* 0x000fe2000fffe0ff */
[----:B--2---:R-:W-:Y:S01]  /*3750*/  SHF.L.U32 R2, R12, 0x1f, RZ ;  /* 0x0000001f0c027819 */ /* 0x004fe200000006ff */
[----:B------:R2:W-:Y:S01]  /*3760*/  @!P2 SYNCS.ARRIVE.TRANS64.RED RZ, [R13+URZ], R5 ;  /* 0x000000050dffa9a7 */ /* 0x0005e200080004ff */
[----:B------:R-:W-:Y:S01]  /*3770*/  UIADD3 UR4, UPT, UPT, UR5, 0x1, URZ ;  /* 0x0000000105047890 */ /* 0x000fe2000fffe0ff */
[----:B------:R-:W-:-:S03]  /*3780*/  VIADD R8, R4, 0x1 ;  /* 0x0000000104087836 */ /* 0x000fc60000000000 */
[----:B------:R-:W-:Y:S02]  /*3790*/  UISETP.NE.AND UP0, UPT, UR4, 0x2, UPT ;  /* 0x000000020400788c */ /* 0x000fe4000bf05270 */
[----:B------:R-:W-:Y:S06]  /*37a0*/  UGETNEXTWORKID.BROADCAST [UR8], [UR9] ;  /* 0x00000000080073ca */ /* 0x000fec0008000100 */
[----:B------:R-:W-:Y:S01]  /*37b0*/  USEL UR7, URZ, 0x1, UP0 ;  /* 0x00000001ff077887 */ /* 0x000fe20008000000 */
[----:B------:R-:W-:Y:S01]  /*37c0*/  ISETP.NE.AND P0, PT, R8, 0x2, PT ;  /* 0x000000020800780c */ /* 0x000fe20003f05270 */
[----:B------:R-:W-:Y:S01]  /*37d0*/  USEL UR5, UR4, URZ, UP0 ;  /* 0x000000ff04057287 */ /* 0x000fe20008000000 */
[----:B------:R-:W3:Y:S03]  /*37e0*/  SYNCS.PHASECHK.TRANS64.TRYWAIT P1, [R0+URZ+0x160], R2 ;  /* 0x00016002000075a7 */ /* 0x000ee600080211ff */
[----:B------:R-:W-:Y:S01]  /*37f0*/  LOP3.LUT R10, R10, UR7, RZ, 0x3c, !PT ;  /* 0x000000070a0a7c12 */ /* 0x000fe2000f8e3cff */
[----:B--23--:R-:W-:Y:S07]  /*3800*/  @!P1 BRA `(.L_x_67) ;  /* 0x0000007c00dc9947 */ /* 0x00cfee0003800000 */
.L_x_174:
[----:B--2---:R-:W-:Y:S01]  /*3810*/  LEA R2, R9, UR6, 0x4 ;  /* 0x0000000609027c11 */ /* 0x004fe2000f8e20ff */
[----:B------:R-:W-:-:S04]  /*3820*/  VIADD R0, R0, 0x170 ;  /* 0x0000017000007836 */ /* 0x000fc80000000000 */
[----:B------:R2:W3:Y:S01]  /*3830*/  LDS.128 R4, [R2+0x1f0] ;  /* 0x0001f00002047984 */ /* 0x0004e20000000c00 */
[----:B------:R-:W-:Y:S01]  /*3840*/  PRMT R0, RZ, 0x654, R0 ;  /* 0x00000654ff007816 */ /* 0x000fe20000000000 */
[----:B------:R-:W-:Y:S01]  /*3850*/  @!PT LDS RZ, [RZ] ;  /* 0x00000000fffff984 */ /* 0x000fe20000000800 */
[----:B------:R-:W-:Y:S01]  /*3860*/  @!PT LDS RZ, [RZ] ;  /* 0x00000000fffff984 */ /* 0x000fe20000000800 */
[----:B------:R-:W-:Y:S01]  /*3870*/  @!PT LDS RZ, [RZ] ;  /* 0x00000000fffff984 */ /* 0x000fe20000000800 */
[----:B------:R-:W-:Y:S01]  /*3880*/  @!PT LDS RZ, [RZ] ;  /* 0x00000000fffff984 */ /* 0x000fe20000000800 */
[----:B------:R4:W-:Y:S06]  /*3890*/  MEMBAR.ALL.CTA ;  /* 0x0000000000007992 */ /* 0x0009ec0000008000 */
[----:B----4-:R-:W4:Y:S01]  /*38a0*/  FENCE.VIEW.ASYNC.S ;  /* 0x00000000000073c6 */ /* 0x010f220000000000 */
[----:B--2---:R-:W-:-:S04]  /*38b0*/  SEL R2, RZ, 0x1, P0 ;  /* 0x00000001ff027807 */ /* 0x004fc80000000000 */
[----:B------:R-:W-:Y:S01]  /*38c0*/  LOP3.LUT R11, R11, R2, RZ, 0x3c, !PT ;  /* 0x000000020b0b7212 */ /* 0x000fe200078e3cff */
[----:B----4-:R2:W-:Y:S01]  /*38d0*/  SYNCS.ARRIVE.TRANS64.RED.A1T0 RZ, [R0+URZ], RZ ;  /* 0x000000ff00ff79a7 */ /* 0x0105e200081004ff */
[----:B---3--:R-:W-:Y:S02]  /*38e0*/  LOP3.LUT P3, RZ, R6, 0x1, RZ, 0xc0, !PT ;  /* 0x0000000106ff7812 */ /* 0x008fe4000786c0ff */
[----:B------:R-:W-:Y:S01]  /*38f0*/  SEL R4, R8, RZ, P0 ;  /* 0x000000ff08047207 */ /* 0x000fe20000000000 */
[----:B--2---:R-:W-:-:S05]  /*3900*/  VIADD R0, R9, 0x1 ;  /* 0x0000000109007836 */ /* 0x004fca0000000000 */
[----:B------:R-:W-:-:S04]  /*3910*/  ISETP.NE.AND P1, PT, R0, 0x2, PT ;  /* 0x000000020000780c */ /* 0x000fc80003f25270 */
[----:B------:R-:W-:Y:S02]  /*3920*/  SEL R3, RZ, 0x1, P1 ;  /* 0x00000001ff037807 */ /* 0x000fe40000800000 */
[----:B------:R-:W-:Y:S02]  /*3930*/  SEL R9, R0, RZ, P1 ;  /* 0x000000ff00097207 */ /* 0x000fe40000800000 */
[----:B------:R-:W-:Y:S01]  /*3940*/  LOP3.LUT R12, R12, R3, RZ, 0x3c, !PT ;  /* 0x000000030c0c7212 */ /* 0x000fe200078e3cff */
[----:B------:R-:W-:Y:S06]  /*3950*/  @P3 BRA `(.L_x_68) ;  /* 0xfffffffc002c3947 */ /* 0x000fec000383ffff */
[----:B------:R-:W-:Y:S01]  /*3960*/  ULEA UR4, UR5, UR6, 0x3 ;  /* 0x0000000605047291 */ /* 0x000fe2000f8e18ff */
[----:B------:R-:W-:-:S08]  /*3970*/  SHF.L.U32 R0, R10, 0x1f, RZ ;  /* 0x0000001f0a007819 */ /* 0x000fd000000006ff */
[----:B------:R-:W2:Y:S02]  /*3980*/  SYNCS.PHASECHK.TRANS64 P0, [UR4+0x170], R0 ;  /* 0x00017000ff0075a7 */ /* 0x000ea40008001004 */
[----:B--2---:R-:W-:Y:S05]  /*3990*/  @P0 BRA `(.L_x_69) ;  /* 0x0000000000080947 */ /* 0x004fea0003800000 */
[----:B------:R-:W2:Y:S02]  /*39a0*/  SYNCS.PHASECHK.TRANS64.TRYWAIT P0, [UR4+0x170], R0 ;  /* 0x00017000ff0075a7 */ /* 0x000ea40008001104 */
[----:B--2---:R-:W-:Y:S05]  /*39b0*/  @!P0 BRA `(.L_x_70) ;  /* 0x0000007c00848947 */ /* 0x004fea0003800000 */
.L_x_69:
[----:B------:R-:W-:-:S04]  /*39c0*/  UIADD3 UR7, UPT, UPT, UR5, 0x1, URZ ;  /* 0x0000000105077890 */ /* 0x000fc8000fffe0ff */
[----:B------:R-:W-:-:S04]  /*39d0*/  UISETP.NE.AND UP0, UPT, UR7, 0x2, UPT ;  /* 0x000000020700788c */ /* 0x000fc8000bf05270 */
[----:B------:R-:W-:Y:S02]  /*39e0*/  USEL UR8, URZ, 0x1, UP0 ;  /* 0x00000001ff087887 */ /* 0x000fe40008000000 */
[----:B------:R-:W-:-:S04]  /*39f0*/  USEL UR7, UR7, URZ, UP0 ;  /* 0x000000ff07077287 */ /* 0x000fc80008000000 */
[----:B------:R-:W-:Y:S01]  /*3a00*/  ULEA UR7, UR7, UR6, 0x3 ;  /* 0x0000000607077291 */ /* 0x000fe2000f8e18ff */
[----:B--2---:R-:W-:-:S04]  /*3a10*/  LOP3.LUT R2, R10, UR8, RZ, 0x3c, !PT ;  /* 0x000000080a027c12 */ /* 0x004fc8000f8e3cff */
[----:B------:R-:W-:-:S04]  /*3a20*/  SHF.L.U32 R0, R2, 0x1f, RZ ;  /* 0x0000001f02007819 */ /* 0x000fc800000006ff */
[----:B------:R-:W2:Y:S02]  /*3a30*/  SYNCS.PHASECHK.TRANS64 P0, [UR7+0x170], R0 ;  /* 0x00017000ff0075a7 */ /* 0x000ea40008001007 */
[----:B-12---:R-:W-:Y:S05]  /*3a40*/  @P0 EXIT ;  /* 0x000000000000094d */ /* 0x006fea0003800000 */
[----:B------:R-:W-:Y:S02]  /*3a50*/  SHF.L.U32 R2, R2, 0x1f, RZ ;  /* 0x0000001f02027819 */ /* 0x000fe400000006ff */
[----:B------:R-:W-:-:S07]  /*3a60*/  MOV R0, UR7 ;  /* 0x0000000700007c02 */ /* 0x000fce0008000f00 */
.L_x_71:
[----:B-1----:R1:W2:Y:S02]  /*3a70*/  SYNCS.PHASECHK.TRANS64.TRYWAIT P0, [R0+URZ+0x170], R2 ;  /* 0x00017002000075a7 */ /* 0x0022a400080011ff */
[----:B--2---:R-:W-:Y:S05]  /*3a80*/  @!P0 NANOSLEEP.SYNCS 0x989680 ;  /* 0x009896800000895d */ /* 0x004fea0003900000 */
[----:B------:R-:W2:Y:S02]  /*3a90*/  @!P0 SYNCS.PHASECHK.TRANS64 P0, [R0+URZ+0x170], R2 ;  /* 0x00017002000085a7 */ /* 0x000ea400080010ff */
[----:B--2---:R-:W-:Y:S05]  /*3aa0*/  @P0 EXIT ;  /* 0x000000000000094d */ /* 0x004fea0003800000 */
[----:B------:R-:W-:Y:S05]  /*3ab0*/  BRA `(.L_x_71) ;  /* 0xfffffffc00ec7947 */ /* 0x000fea000383ffff */
.L_x_64:
[----:B------:R-:W-:Y:S05]  /*3ac0*/  BRA.U UP5, `(.L_x_72) ;  /* 0x0000000d05807547 */ /* 0x000fea000b800000 */
[----:B------:R-:W-:Y:S01]  /*3ad0*/  UMOV UR4, 0x40 ;  /* 0x0000004000047882 */ /* 0x000fe20000000000 */
[----:B------:R-:W-:Y:S01]  /*3ae0*/  NOP ;  /* 0x0000000000007918 */ /* 0x000fe20000000000 */
[----:B------:R-:W-:Y:S01]  /*3af0*/  ULEA UR5, UR46, UR4, 0x18 ;  /* 0x000000042e057291 */ /* 0x000fe2000f8ec0ff */
[----:B------:R-:W-:Y:S02]  /*3b00*/  UMOV UR6, 0x400 ;  /* 0x0000040000067882 */ /* 0x000fe40000000000 */
[----:B------:R-:W-:-:S06]  /*3b10*/  ULEA UR6, UR46, UR6, 0x18 ;  /* 0x000000062e067291 */ /* 0x000fcc000f8ec0ff */
[----:B------:R-:W3:Y:S02]  /*3b20*/  LDS.U8 R0, [UR5+0x1c] ;  /* 0x00001c05ff007984 */ /* 0x000ee40008000000 */
[----:B---3--:R-:W-:-:S13]  /*3b30*/  ISETP.NE.AND P0, PT, R0, RZ, PT ;  /* 0x000000ff0000720c */ /* 0x008fda0003f05270 */
[----:B------:R-:W-:Y:S05]  /*3b40*/  @P0 BRA `(.L_x_73) ;  /* 0x0000000000580947 */ /* 0x000fea0003800000 */
[----:B------:R-:W-:-:S13]  /*3b50*/  ELECT P0, URZ, PT ;  /* 0x0000000000ff782f */ /* 0x000fda0003800000 */
[----:B------:R-:W-:Y:S05]  /*3b60*/  @!P0 BRA `(.L_x_74) ;  /* 0x0000000000608947 */ /* 0x000fea0003800000 */
[----:B------:R-:W-:Y:S01]  /*3b70*/  UMOV UR4, 0x10 ;  /* 0x0000001000047882 */ /* 0x000fe20000000000 */
[----:B------:R-:W-:Y:S01]  /*3b80*/  HFMA2 R2, -RZ, RZ, 0, 5.9604644775390625e-08 ;  /* 0x00000001ff027431 */ /* 0x000fe200000001ff */
[----:B--2---:R-:W-:-:S03]  /*3b90*/  MOV R4, 0xffff ;  /* 0x0000ffff00047802 */ /* 0x004fc60000000f00 */
[----:B------:R-:W-:Y:S04]  /*3ba0*/  DEPBAR.LE SB2, 0x36 ;  /* 0x0000ad800000791a */ /* 0x000fe80000000000 */
[----:B------:R-:W2:Y:S02]  /*3bb0*/  UTCATOMSWS.FIND_AND_SET.ALIGN UP0, UR4, UR4 ;  /* 0x00000004000475e3 */ /* 0x000ea40008000800 */
[----:B--2---:R-:W-:Y:S01]  /*3bc0*/  MOV R0, UR4 ;  /* 0x0000000400007c02 */ /* 0x004fe20008000f00 */
[----:B------:R-:W-:Y:S06]  /*3bd0*/  BRA.U UP0, `(.L_x_75) ;  /* 0x0000000100187547 */ /* 0x000fec000b800000 */
.L_x_76:
[----:B------:R-:W-:Y:S05]  /*3be0*/  NANOSLEEP 0x64 ;  /* 0x000000640000795d */ /* 0x000fea0003800000 */
[----:B------:R-:W-:-:S05]  /*3bf0*/  UMOV UR4, 0x10 ;  /* 0x0000001000047882 */ /* 0x000fca0000000000 */
[----:B------:R-:W-:Y:S04]  /*3c00*/  DEPBAR.LE SB2, 0x36 ;  /* 0x0000ad800000791a */ /* 0x000fe80000000000 */
[----:B------:R-:W2:Y:S02]  /*3c10*/  UTCATOMSWS.FIND_AND_SET.ALIGN UP0, UR4, UR4 ;  /* 0x00000004000475e3 */ /* 0x000ea40008000800 */
[----:B--2---:R-:W-:Y:S01]  /*3c20*/  MOV R0, UR4 ;  /* 0x0000000400007c02 */ /* 0x004fe20008000f00 */
[----:B------:R-:W-:Y:S05]  /*3c30*/  BRA.U !UP0, `(.L_x_76) ;  /* 0xfffffffd08e87547 */ /* 0x000fea000b83ffff */
.L_x_75:
[-C--:B------:R-:W-:Y:S02]  /*3c40*/  SHF.L.U32 R4, R4, R0.reuse, RZ ;  /* 0x0000000004047219 */ /* 0x080fe400000006ff */
[----:B------:R-:W-:Y:S01]  /*3c50*/  SHF.L.U32 R2, R2, R0, RZ ;  /* 0x0000000002027219 */ /* 0x000fe200000006ff */
[----:B------:R-:W-:Y:S02]  /*3c60*/  IMAD.SHL.U32 R0, R0, 0x20, RZ ;  /* 0x0000002000007824 */ /* 0x000fe400078e00ff */
[----:B------:R3:W-:Y:S04]  /*3c70*/  ATOMS.OR RZ, [UR5+0x14], R4 ;  /* 0x00001404ffff798c */ /* 0x0007e8000b000005 */
[----:B------:R3:W-:Y:S04]  /*3c80*/  ATOMS.OR RZ, [UR5+0x18], R2 ;  /* 0x00001802ffff798c */ /* 0x0007e8000b000005 */
[----:B------:R3:W-:Y:S01]  /*3c90*/  STS [UR6+0x210], R0 ;  /* 0x00021000ff007988 */ /* 0x0007e20008000806 */
[----:B------:R-:W-:Y:S05]  /*3ca0*/  BRA `(.L_x_74) ;  /* 0x0000000000107947 */ /* 0x000fea0003800000 */
.L_x_73:
[----:B------:R-:W-:Y:S02]  /*3cb0*/  MOV R0, 0xffffffff ;  /* 0xffffffff00007802 */ /* 0x000fe40000000f00 */
[----:B--2---:R-:W-:-:S03]  /*3cc0*/  MOV R4, 0x3cf0 ;  /* 0x00003cf000047802 */ /* 0x004fc60000000f00 */
[----:B------:R2:W-:Y:S04]  /*3cd0*/  STS [UR6+0x210], R0 ;  /* 0x00021000ff007988 */ /* 0x0005e80008000806 */
[----:B-12---:R-:W-:Y:S05]  /*3ce0*/  CALL.REL.NOINC `($__internal_1_$__cuda_sm10x_tcgen05_guardrail_trap_phase_invalid_during_alloc) ;  /* 0x00000080000c7944 */ /* 0x006fea0003c00000 */
.L_x_74:
[----:B------:R-:W-:Y:S05]  /*3cf0*/  WARPSYNC.ALL ;  /* 0x0000000000007948 */ /* 0x000fea0003800000 */
[----:B------:R-:W4:Y:S01]  /*3d00*/  S2UR UR4, SR_CgaCtaId ;  /* 0x00000000000479c3 */ /* 0x000f220000008800 */
[----:B------:R-:W-:Y:S01]  /*3d10*/  UMOV UR14, 0x400 ;  /* 0x00000400000e7882 */ /* 0x000fe20000000000 */
[----:B------:R-:W-:-:S06]  /*3d20*/  NOP ;  /* 0x0000000000007918 */ /* 0x000fcc0000000000 */
[----:B------:R-:W-:Y:S06]  /*3d30*/  BAR.ARV 0x6, 0xa0 ;  /* 0x0182800000007b1d */ /* 0x000fec0000002000 */
[----:B------:R-:W5:Y:S01]  /*3d40*/  LDCU UR5, c[0x0][0x38c] ;  /* 0x00007180ff0577ac */ /* 0x000f620008000800 */
[----:B---3--:R-:W-:Y:S01]  /*3d50*/  LOP3.LUT R0, R3, 0xffff, RZ, 0xc0, !PT ;  /* 0x0000ffff03007812 */ /* 0x008fe200078ec0ff */
[----:B------:R-:W-:Y:S02]  /*3d60*/  HFMA2 R12, -RZ, RZ, 0, 0 ;  /* 0x00000000ff0c7431 */ /* 0x000fe400000001ff */
[----:B------:R-:W-:Y:S01]  /*3d70*/  IMAD.MOV.U32 R7, RZ, RZ, 0x1 ;  /* 0x00000001ff077424 */ /* 0x000fe200078e00ff */
[----:B------:R-:W3:Y:S01]  /*3d80*/  LDCU UR8, c[0x0][0x38c] ;  /* 0x00007180ff0877ac */ /* 0x000ee20008000800 */
[----:B------:R-:W-:Y:S01]  /*3d90*/  R2UR UR16, R0 ;  /* 0x00000000001072ca */ /* 0x000fe200000e0000 */
[----:B------:R-:W-:Y:S01]  /*3da0*/  IMAD.MOV.U32 R0, RZ, RZ, RZ ;  /* 0x000000ffff007224 */ /* 0x000fe200078e00ff */
[----:B------:R-:W-:Y:S01]  /*3db0*/  UMOV UR18, URZ ;  /* 0x000000ff00127c82 */ /* 0x000fe20008000000 */
[----:B------:R-:W-:Y:S01]  /*3dc0*/  UMOV UR11, URZ ;  /* 0x000000ff000b7c82 */ /* 0x000fe20008000000 */
[----:B----4-:R-:W-:Y:S01]  /*3dd0*/  ULEA UR14, UR4, UR14, 0x18 ;  /* 0x0000000e040e7291 */ /* 0x010fe2000f8ec0ff */
[----:B------:R-:W-:Y:S01]  /*3de0*/  UMOV UR20, 0x0 ;  /* 0x0000000000147882 */ /* 0x000fe20000000000 */
[----:B------:R-:W-:-:S02]  /*3df0*/  UMOV UR21, 0x43c0010 ;  /* 0x043c001000157882 */ /* 0x000fc40000000000 */
[----:B------:R-:W-:Y:S02]  /*3e00*/  UIADD3 UR6, UPT, UPT, UR14, 0x7b00, URZ ;  /* 0x00007b000e067890 */ /* 0x000fe4000fffe0ff */
[----:B------:R-:W-:Y:S02]  /*3e10*/  UIADD3 UR7, UPT, UPT, UR14, 0x11b00, URZ ;  /* 0x00011b000e077890 */ /* 0x000fe4000fffe0ff */
[----:B-----5:R-:W-:Y:S01]  /*3e20*/  UIADD3 UR5, UPT, UPT, UR5, 0x1f, URZ ;  /* 0x0000001f05057890 */ /* 0x020fe2000fffe0ff */
[----:B------:R-:W4:Y:S01]  /*3e30*/  LDS R2, [UR14+0x210] ;  /* 0x0002100eff027984 */ /* 0x000f220008000800 */
[----:B------:R-:W-:Y:S02]  /*3e40*/  USHF.R.U32.HI UR6, URZ, 0x4, UR6 ;  /* 0x00000004ff067899 */ /* 0x000fe40008011606 */
[----:B------:R-:W-:Y:S02]  /*3e50*/  USHF.R.S32.HI UR4, URZ, 0x1f, UR5 ;  /* 0x0000001fff047899 */ /* 0x000fe40008011405 */
[----:B------:R-:W-:-:S02]  /*3e60*/  ULOP3.LUT UR6, UR6, 0x3fff, URZ, 0xc0, !UPT ;  /* 0x00003fff06067892 */ /* 0x000fc4000f8ec0ff */
[----:B------:R-:W-:Y:S02]  /*3e70*/  ULEA.HI UR4, UR4, UR5, URZ, 0x5 ;  /* 0x0000000504047291 */ /* 0x000fe4000f8f28ff */
[----:B------:R-:W-:Y:S02]  /*3e80*/  USHF.R.U32.HI UR5, URZ, 0x4, UR7 ;  /* 0x00000004ff057899 */ /* 0x000fe40008011607 */
[----:B------:R-:W-:Y:S02]  /*3e90*/  USHF.R.S32.HI UR22, URZ, 0x5, UR4 ;  /* 0x00000005ff167899 */ /* 0x000fe40008011404 */
[----:B------:R-:W-:Y:S02]  /*3ea0*/  ULOP3.LUT UR4, UR5, 0x3fff, URZ, 0xc0, !UPT ;  /* 0x00003fff05047892 */ /* 0x000fe4000f8ec0ff */
[----:B------:R-:W-:Y:S02]  /*3eb0*/  UISETP.LT.AND UP0, UPT, UR22, 0x1, UPT ;  /* 0x000000011600788c */ /* 0x000fe4000bf01270 */
[----:B------:R-:W-:-:S02]  /*3ec0*/  ULOP3.LUT UR17, UR6, 0x10000, URZ, 0xfc, !UPT ;  /* 0x0001000006117892 */ /* 0x000fc4000f8efcff */
[----:B------:R-:W-:Y:S02]  /*3ed0*/  USEL UR23, UR22, 0x1, !UP0 ;  /* 0x0000000116177887 */ /* 0x000fe4000c000000 */
[----:B------:R-:W-:Y:S02]  /*3ee0*/  ULOP3.LUT UR4, UR4, 0x10000, URZ, 0xfc, !UPT ;  /* 0x0001000004047892 */ /* 0x000fe4000f8efcff */
[----:B------:R-:W-:Y:S02]  /*3ef0*/  UIADD3 UR23, UPT, UPT, -UR23, URZ, URZ ;  /* 0x000000ff17177290 */ /* 0x000fe4000fffe1ff */
[----:B---3--:R-:W-:Y:S01]  /*3f00*/  UISETP.GE.AND UP4, UPT, UR8, 0x1, UPT ;  /* 0x000000010800788c */ /* 0x008fe2000bf86270 */
[----:B----4-:R-:W-:Y:S01]  /*3f10*/  R2UR UR24, R2 ;  /* 0x00000000021872ca */ /* 0x010fe200000e0000 */
[----:B------:R-:W-:-:S14]  /*3f20*/  IMAD.MOV.U32 R2, RZ, RZ, RZ ;  /* 0x000000ffff027224 */ /* 0x000fdc00078e00ff */
.L_x_83:
[----:B------:R-:W-:Y:S02]  /*3f30*/  LEA R3, R2, UR14, 0x3 ;  /* 0x0000000e02037c11 */ /* 0x000fe4000f8e18ff */
[----:B--2---:R-:W-:Y:S02]  /*3f40*/  SHF.L.U32 R4, R12, 0x1f, RZ ;  /* 0x0000001f0c047819 */ /* 0x004fe400000006ff */
[----:B------:R-:W-:Y:S01]  /*3f50*/  PLOP3.LUT P0, PT, PT, PT, UP4, 0x80, 0x8 ;  /* 0x000000000008781c */ /* 0x000fe20003f0f048 */
[----:B------:R-:W-:Y:S01]  /*3f60*/  VIADD R5, R3, 0x170 ;  /* 0x0000017003057836 */ /* 0x000fe20000000000 */
[----:B------:R-:W2:Y:S02]  /*3f70*/  SYNCS.PHASECHK.TRANS64.TRYWAIT P1, [R3+URZ+0x160], R4 ;  /* 0x00016004030075a7 */ /* 0x000ea400080211ff */
[----:B--23--:R-:W-:Y:S09]  /*3f80*/  @!P1 BRA `(.L_x_77) ;  /* 0x0000007800289947 */ /* 0x00cff20003800000 */
.L_x_176:
[----:B------:R-:W-:Y:S01]  /*3f90*/  LEA R6, R2, UR14, 0x4 ;  /* 0x0000000e02067c11 */ /* 0x000fe2000f8e20ff */
[----:B------:R-:W-:Y:S01]  /*3fa0*/  @UP4 ULEA UR5, UR11, UR14, 0x3 ;  /* 0x0000000e0b054291 */ /* 0x000fe2000f8e18ff */
[----:B------:R-:W-:Y:S01]  /*3fb0*/  PLOP3.LUT P1, PT, PT, PT, PT, 0x80, 0x8 ;  /* 0x000000000008781c */ /* 0x000fe20003f2f070 */
[----:B------:R-:W-:Y:S01]  /*3fc0*/  ULEA UR19, UR18, UR14, 0x3 ;  /* 0x0000000e12137291 */ /* 0x000fe2000f8e18ff */
[----:B------:R-:W-:Y:S01]  /*3fd0*/  PRMT R5, RZ, 0x654, R5 ;  /* 0x00000654ff057816 */ /* 0x000fe20000000005 */
[----:B------:R3:W4:Y:S01]  /*3fe0*/  LDS.128 R8, [R6+0x1f0] ;  /* 0x0001f00006087984 */ /* 0x0007220000000c00 */
[----:B--2---:R-:W-:Y:S02]  /*3ff0*/  @P0 SHF.L.U32 R4, R0, 0x1f, RZ ;  /* 0x0000001f00040819 */ /* 0x004fe400000006ff */
[----:B------:R-:W-:Y:S01]  /*4000*/  SHF.L.U32 R3, R7, 0x1f, RZ ;  /* 0x0000001f07037819 */ /* 0x000fe200000006ff */
[----:B------:R-:W-:Y:S01]  /*4010*/  @!PT LDS RZ, [RZ] ;  /* 0x00000000fffff984 */ /* 0x000fe20000000800 */
[----:B------:R-:W-:Y:S01]  /*4020*/  @!PT LDS RZ, [RZ] ;  /* 0x00000000fffff984 */ /* 0x000fe20000000800 */
[----:B------:R-:W-:Y:S01]  /*4030*/  @!PT LDS RZ, [RZ] ;  /* 0x00000000fffff984 */ /* 0x000fe20000000800 */
[----:B------:R-:W-:Y:S01]  /*4040*/  @!PT LDS RZ, [RZ] ;  /* 0x00000000fffff984 */ /* 0x000fe20000000800 */
[----:B------:R2:W-:Y:S06]  /*4050*/  MEMBAR.ALL.CTA ;  /* 0x0000000000007992 */ /* 0x0005ec0000008000 */
[----:B--2---:R-:W2:Y:S02]  /*4060*/  FENCE.VIEW.ASYNC.S ;  /* 0x00000000000073c6 */ /* 0x004ea40000000000 */
[----:B--2---:R3:W-:Y:S01]  /*4070*/  SYNCS.ARRIVE.TRANS64.RED.A1T0 RZ, [R5+URZ], RZ ;  /* 0x000000ff05ff79a7 */ /* 0x0047e200081004ff */
[----:B------:R3:W2:Y:S01]  /*4080*/  @P0 SYNCS.PHASECHK.TRANS64.TRYWAIT P1, [UR5], R4 ;  /* 0x00000004ff0005a7 */ /* 0x0006a20008021105 */
[----:B------:R-:W5:Y:S02]  /*4090*/  SYNCS.PHASECHK.TRANS64.TRYWAIT P0, [UR19+0x1a0], R3 ;  /* 0x0001a003ff0075a7 */ /* 0x000f640008001113 */
[----:B--2345:R-:W-:Y:S05]  /*40a0*/  @!P0 BRA `(.L_x_78) ;  /* 0x0000007400f48947 */ /* 0x03cfea0003800000 */
.L_x_178:
[----:B--2---:R-:W-:Y:S01]  /*40b0*/  IADD3 R4, PT, PT, R2, 0x1, RZ ;  /* 0x0000000102047810 */ /* 0x004fe20007ffe0ff */
[----:B------:R-:W-:Y:S06]  /*40c0*/  BRA.U !UP4, `(.L_x_79) ;  /* 0x000000010c9c7547 */ /* 0x000fec000b800000 */
[----:B------:R-:W-:Y:S02]  /*40d0*/  ULEA.HI UR5, UR18, UR18, URZ, 0x1 ;  /* 0x0000001212057291 */ /* 0x000fe4000f8f08ff */
[----:B------:R-:W-:Y:S02]  /*40e0*/  UPLOP3.LUT UP2, UPT, UPT, UPT, UPT, 0x40, 0x4 ;  /* 0x000000000004789c */ /* 0x000fe40003f4e870 */
[----:B------:R-:W-:Y:S02]  /*40f0*/  USHF.R.U32.HI UR6, URZ, 0x1, UR5 ;  /* 0x00000001ff067899 */ /* 0x000fe40008011605 */
[----:B------:R-:W-:Y:S02]  /*4100*/  ULOP3.LUT UR15, UR5, 0xffe, URZ, 0xc0, !UPT ;  /* 0x00000ffe050f7892 */ /* 0x000fe4000f8ec0ff */
[----:B------:R-:W-:Y:S02]  /*4110*/  UIMAD UR5, UR6, 0xf0, UR24 ;  /* 0x000000f0060578a4 */ /* 0x000fe4000f8e0218 */
[----:B------:R-:W-:Y:S01]  /*4120*/  UIADD3 UR15, UPT, UPT, -UR15, UR18, URZ ;  /* 0x000000120f0f7290 */ /* 0x000fe2000fffe1ff */
[----:B------:R-:W-:Y:S01]  /*4130*/  UMOV UR13, UR23 ;  /* 0x00000017000d7c82 */ /* 0x000fe20008000000 */
[----:B------:R-:W-:-:S02]  /*4140*/  UMOV UR12, UR22 ;  /* 0x00000016000c7c82 */ /* 0x000fc40008000000 */
[----:B------:R-:W-:-:S03]  /*4150*/  ULEA UR15, UR15, UR5, 0x14 ;  /* 0x000000050f0f7291 */ /* 0x000fc6000f8ea0ff */
[----:B------:R-:W-:-:S09]  /*4160*/  UMOV UR5, UR11 ;  /* 0x0000000b00057c82 */ /* 0x000fd20008000000 */
.L_x_82:
[----:B------:R-:W-:Y:S02]  /*4170*/  UIADD3 UR13, UPT, UPT, UR13, 0x1, URZ ;  /* 0x000000010d0d7890 */ /* 0x000fe4000fffe0ff */
[----:B--2---:R-:W-:Y:S02]  /*4180*/  ULEA UR7, UR5, UR14, 0x3 ;  /* 0x0000000e05077291 */ /* 0x004fe4000f8e18ff */
[----:B------:R-:W-:Y:S01]  /*4190*/  UISETP.NE.AND UP3, UPT, UR13, URZ, UPT ;  /* 0x000000ff0d00728c */ /* 0x000fe2000bf65270 */
[----:B---3--:R-:W-:Y:S10]  /*41a0*/  @P1 BRA `(.L_x_80) ;  /* 0x00000000000c1947 */ /* 0x008ff40003800000 */
[----:B------:R-:W-:Y:S04]  /*41b0*/  SHF.L.U32 R2, R0, 0x1f, RZ ;  /* 0x0000001f00027819 */ /* 0x000fe800000006ff */
[----:B------:R-:W2:Y:S02]  /*41c0*/  SYNCS.PHASECHK.TRANS64.TRYWAIT P0, [UR7], R2 ;  /* 0x00000002ff0075a7 */ /* 0x000ea40008001107 */
[----:B--2---:R-:W-:Y:S05]  /*41d0*/  @!P0 BRA `(.L_x_81) ;  /* 0x0000007400c08947 */ /* 0x004fea0003800000 */
.L_x_80:
[----:B------:R-:W-:Y:S01]  /*41e0*/  UISETP.NE.AND UP0, UPT, UR12, 0x1, UPT ;  /* 0x000000010c00788c */ /* 0x000fe2000bf05270 */
[----:B------:R-:W-:Y:S01]  /*41f0*/  PLOP3.LUT P1, PT, PT, PT, PT, 0x80, 0x8 ;  /* 0x000000000008781c */ /* 0x000fe20003f2f070 */
[----:B------:R-:W-:Y:S02]  /*4200*/  UIADD3 UR6, UPT, UPT, UR5, 0x1, URZ ;  /* 0x0000000105067890 */ /* 0x000fe4000fffe0ff */
[----:B------:R-:W-:Y:S02]  /*4210*/  UIADD3 UR12, UPT, UPT, UR12, -0x1, URZ ;  /* 0xffffffff0c0c7890 */ /* 0x000fe4000fffe0ff */
[----:B------:R-:W-:Y:S01]  /*4220*/  UISETP.NE.AND UP1, UPT, UR6, 0x14, UPT ;  /* 0x000000140600788c */ /* 0x000fe2000bf25270 */
[----:B------:R-:W-:Y:S01]  /*4230*/  PLOP3.LUT P0, PT, PT, PT, UP0, 0x80, 0x8 ;  /* 0x000000000008781c */ /* 0x000fe20003f0f008 */
[----:B------:R-:W-:Y:S02]  /*4240*/  UMOV UR9, 0xc0004010 ;  /* 0xc000401000097882 */ /* 0x000fe40000000000 */
[----:B------:R-:W-:Y:S02]  /*4250*/  USEL UR8, URZ, 0x1, UP1 ;  /* 0x00000001ff087887 */ /* 0x000fe40008800000 */
[----:B------:R-:W-:Y:S02]  /*4260*/  USEL UR11, UR6, URZ, UP1 ;  /* 0x000000ff060b7287 */ /* 0x000fe40008800000 */
[----:B------:R-:W-:Y:S02]  /*4270*/  UIMAD UR6, UR5, 0x1e0, UR4 ;  /* 0x000001e0050678a4 */ /* 0x000fe4000f8e0204 */
[----:B------:R-:W-:Y:S01]  /*4280*/  @UP0 ULEA UR10, UR11, UR14, 0x3 ;  /* 0x0000000e0b0a0291 */ /* 0x000fe2000f8e18ff */
[----:B------:R-:W-:Y:S01]  /*4290*/  LOP3.LUT R0, R0, UR8, RZ, 0x3c, !PT ;  /* 0x0000000800007c12 */ /* 0x000fe2000f8e3cff */
[----:B------:R-:W-:Y:S03]  /*42a0*/  ULEA UR8, UR5, UR17, 0x7 ;  /* 0x0000001105087291 */ /* 0x000fe6000f8e38ff */
[----:B--2---:R-:W-:Y:S01]  /*42b0*/  @P0 SHF.L.U32 R2, R0, 0x1f, RZ ;  /* 0x0000001f00020819 */ /* 0x004fe200000006ff */
[----:B------:R-:W-:Y:S03]  /*42c0*/  UMOV UR5, UR11 ;  /* 0x0000000b00057c82 */ /* 0x000fe60008000000 */
[----:B------:R2:W3:Y:S01]  /*42d0*/  @P0 SYNCS.PHASECHK.TRANS64.TRYWAIT P1, [UR10], R2 ;  /* 0x00000002ff0005a7 */ /* 0x0004e2000802110a */
[----:B------:R-:W-:Y:S03]  /*42e0*/  UIADD3 UR10, UPT, UPT, UR7, 0xa0, URZ ;  /* 0x000000a0070a7890 */ /* 0x000fe6000fffe0ff */
[----:B------:R-:W-:Y:S02]  /*42f0*/  UMOV UR7, 0xc0004010 ;  /* 0xc000401000077882 */ /* 0x000fe40000000000 */
[----:B------:R2:W-:Y:S01]  /*4300*/  UTCQMMA gdesc[UR8], gdesc[UR6], tmem[UR15], tmem[UR20], idesc[UR21], UP2 ;  /* 0x00ff1406080075ea */ /* 0x0005e2000900030f */
[----:B------:R-:W-:Y:S03]  /*4310*/  UPLOP3.LUT UP2, UPT, UPT, UPT, UPT, 0x80, 0x8 ;  /* 0x000000000008789c */ /* 0x000fe60003f4f070 */
[----:B------:R2:W-:Y:S01]  /*4320*/  UTCBAR.MULTICAST [UR10], URZ, UR16 ;  /* 0x000000ff0a0073e9 */ /* 0x0005e20008000810 */
[----:B------:R-:W-:Y:S07]  /*4330*/  BRA.U UP3, `(.L_x_82) ;  /* 0xfffffffd038c7547 */ /* 0x000fee000b83ffff */
.L_x_79:
[----:B------:R-:W-:Y:S01]  /*4340*/  UIADD3 UR5, UPT, UPT, UR18, 0x1, URZ ;  /* 0x0000000112057890 */ /* 0x000fe2000fffe0ff */
[----:B------:R-:W-:Y:S01]  /*4350*/  LOP3.LUT P0, RZ, R10, 0x1, RZ, 0xc0, !PT ;  /* 0x000000010aff7812 */ /* 0x000fe2000780c0ff */
[----:B--2---:R-:W-:Y:S01]  /*4360*/  UIADD3 UR6, UPT, UPT, UR19, 0x180, URZ ;  /* 0x0000018013067890 */ /* 0x004fe2000fffe0ff */
[----:B---3--:R-:W-:Y:S01]  /*4370*/  ISETP.NE.AND P1, PT, R4, 0x2, PT ;  /* 0x000000020400780c */ /* 0x008fe20003f25270 */
[----:B------:R-:W-:-:S03]  /*4380*/  UISETP.NE.AND UP0, UPT, UR5, 0x4, UPT ;  /* 0x000000040500788c */ /* 0x000fc6000bf05270 */
[----:B------:R-:W-:Y:S01]  /*4390*/  SEL R2, RZ, 0x1, P1 ;  /* 0x00000001ff027807 */ /* 0x000fe20000800000 */
[----:B------:R-:W-:Y:S02]  /*43a0*/  USEL UR7, URZ, 0x1, UP0 ;  /* 0x00000001ff077887 */ /* 0x000fe40008000000 */
[----:B------:R-:W-:Y:S01]  /*43b0*/  USEL UR18, UR5, URZ, UP0 ;  /* 0x000000ff05127287 */ /* 0x000fe20008000000 */
[----:B------:R3:W-:Y:S01]  /*43c0*/  UTCBAR [UR6], URZ ;  /* 0x000000ff060073e9 */ /* 0x0007e200080000ff */
[----:B------:R-:W-:Y:S02]  /*43d0*/  LOP3.LUT R12, R12, R2, RZ, 0x3c, !PT ;  /* 0x000000020c0c7212 */ /* 0x000fe400078e3cff */
[----:B------:R-:W-:Y:S02]  /*43e0*/  LOP3.LUT R7, R7, UR7, RZ, 0x3c, !PT ;  /* 0x0000000707077c12 */ /* 0x000fe4000f8e3cff */
[----:B------:R-:W-:Y:S01]  /*43f0*/  SEL R2, R4, RZ, P1 ;  /* 0x000000ff04027207 */ /* 0x000fe20000800000 */
[----:B------:R-:W-:Y:S06]  /*4400*/  @P0 BRA `(.L_x_83) ;  /* 0xfffffff800c80947 */ /* 0x000fec000383ffff */
[----:B------:R-:W2:Y:S01]  /*4410*/  S2UR UR8, SR_CgaCtaId ;  /* 0x00000000000879c3 */ /* 0x000ea20000008800 */
[----:B------:R-:W-:Y:S01]  /*4420*/  ELECT P0, URZ, PT ;  /* 0x0000000000ff782f */ /* 0x000fe20003800000 */
[----:B------:R-:W-:Y:S01]  /*4430*/  IMAD.MOV.U32 R2, RZ, RZ, 0x1 ;  /* 0x00000001ff027424 */ /* 0x000fe200078e00ff */
[----:B------:R-:W-:Y:S01]  /*4440*/  UIADD3 UR14, UPT, UPT, UR14, 0x1a0, URZ ;  /* 0x000001a00e0e7890 */ /* 0x000fe2000fffe0ff */
[----:B------:R-:W-:Y:S01]  /*4450*/  SHF.L.U32 R0, R7, 0x1f, RZ ;  /* 0x0000001f07007819 */ /* 0x000fe200000006ff */
[----:B------:R-:W-:-:S03]  /*4460*/  UMOV UR4, 0x40 ;  /* 0x0000004000047882 */ /* 0x000fc60000000000 */
[----:B------:R-:W-:Y:S01]  /*4470*/  UVIRTCOUNT.DEALLOC.SMPOOL 0x80 ;  /* 0x000000800000784c */ /* 0x000fe20000000000 */
[----:B--2---:R-:W-:Y:S02]  /*4480*/  ULEA UR8, UR8, UR4, 0x18 ;  /* 0x0000000408087291 */ /* 0x004fe4000f8ec0ff */
[----:B------:R-:W-:-:S07]  /*4490*/  ULEA UR4, UR18, UR14, 0x3 ;  /* 0x0000000e12047291 */ /* 0x000fce000f8e18ff */
[----:B------:R2:W-:Y:S02]  /*44a0*/  @P0 STS.U8 [UR8+0x1c], R2 ;  /* 0x00001c02ff000988 */ /* 0x0005e40008000008 */
[----:B------:R-:W4:Y:S02]  /*44b0*/  SYNCS.PHASECHK.TRANS64.TRYWAIT P0, [UR4], R0 ;  /* 0x00000000ff0075a7 */ /* 0x000f240008001104 */
[----:B--2-4-:R-:W-:Y:S05]  /*44c0*/  @!P0 BRA `(.L_x_84) ;  /* 0x00000074001c8947 */ /* 0x014fea0003800000 */
.L_x_181:
[----:B------:R-:W-:-:S04]  /*44d0*/  UIADD3 UR4, UPT, UPT, UR18, 0x1, URZ ;  /* 0x0000000112047890 */ /* 0x000fc8000fffe0ff */
[----:B------:R-:W-:-:S04]  /*44e0*/  UISETP.NE.AND UP0, UPT, UR4, 0x4, UPT ;  /* 0x000000040400788c */ /* 0x000fc8000bf05270 */
[----:B---3--:R-:W-:Y:S02]  /*44f0*/  USEL UR6, URZ, 0x1, UP0 ;  /* 0x00000001ff067887 */ /* 0x008fe40008000000 */
[----:B------:R-:W-:-:S04]  /*4500*/  USEL UR4, UR4, URZ, UP0 ;  /* 0x000000ff04047287 */ /* 0x000fc80008000000 */
[----:B------:R-:W-:Y:S01]  /*4510*/  ULEA UR5, UR4, UR14, 0x3 ;  /* 0x0000000e04057291 */ /* 0x000fe2000f8e18ff */
[----:B--2---:R-:W-:-:S04]  /*4520*/  LOP3.LUT R0, R7, UR6, RZ, 0x3c, !PT ;  /* 0x0000000607007c12 */ /* 0x004fc8000f8e3cff */
[----:B------:R-:W-:-:S04]  /*4530*/  SHF.L.U32 R2, R0, 0x1f, RZ ;  /* 0x0000001f00027819 */ /* 0x000fc800000006ff */
[----:B------:R-:W2:Y:S02]  /*4540*/  SYNCS.PHASECHK.TRANS64.TRYWAIT P0, [UR5], R2 ;  /* 0x00000002ff0075a7 */ /* 0x000ea40008001105 */
[----:B--2---:R-:W-:Y:S05]  /*4550*/  @!P0 BRA `(.L_x_85) ;  /* 0x0000007400108947 */ /* 0x004fea0003800000 */
.L_x_183:
[----:B------:R-:W-:-:S04]  /*4560*/  UIADD3 UR4, UPT, UPT, UR4, 0x1, URZ ;  /* 0x0000000104047890 */ /* 0x000fc8000fffe0ff */
[----:B------:R-:W-:-:S04]  /*4570*/  UISETP.NE.AND UP0, UPT, UR4, 0x4, UPT ;  /* 0x000000040400788c */ /* 0x000fc8000bf05270 */
[----:B------:R-:W-:Y:S02]  /*4580*/  USEL UR6, URZ, 0x1, UP0 ;  /* 0x00000001ff067887 */ /* 0x000fe40008000000 */
[----:B------:R-:W-:-:S04]  /*4590*/  USEL UR4, UR4, URZ, UP0 ;  /* 0x000000ff04047287 */ /* 0x000fc80008000000 */
[----:B------:R-:W-:Y:S01]  /*45a0*/  ULEA UR5, UR4, UR14, 0x3 ;  /* 0x0000000e04057291 */ /* 0x000fe2000f8e18ff */
[----:B------:R-:W-:-:S04]  /*45b0*/  LOP3.LUT R0, R0, UR6, RZ, 0x3c, !PT ;  /* 0x0000000600007c12 */ /* 0x000fc8000f8e3cff */
[----:B--2---:R-:W-:-:S04]  /*45c0*/  SHF.L.U32 R2, R0, 0x1f, RZ ;  /* 0x0000001f00027819 */ /* 0x004fc800000006ff */
[----:B------:R-:W2:Y:S02]  /*45d0*/  SYNCS.PHASECHK.TRANS64.TRYWAIT P0, [UR5], R2 ;  /* 0x00000002ff0075a7 */ /* 0x000ea40008001105 */
[----:B--2---:R-:W-:Y:S05]  /*45e0*/  @!P0 BRA `(.L_x_86) ;  /* 0x0000007400048947 */ /* 0x004fea0003800000 */
.L_x_185:
[----:B------:R-:W-:-:S04]  /*45f0*/  UIADD3 UR4, UPT, UPT, UR4, 0x1, URZ ;  /* 0x0000000104047890 */ /* 0x000fc8000fffe0ff */
[----:B------:R-:W-:-:S04]  /*4600*/  UISETP.NE.AND UP0, UPT, UR4, 0x4, UPT ;  /* 0x000000040400788c */ /* 0x000fc8000bf05270 */
[----:B------:R-:W-:Y:S02]  /*4610*/  USEL UR5, URZ, 0x1, UP0 ;  /* 0x00000001ff057887 */ /* 0x000fe40008000000 */
[----:B------:R-:W-:-:S04]  /*4620*/  USEL UR4, UR4, URZ, UP0 ;  /* 0x000000ff04047287 */ /* 0x000fc80008000000 */
[----:B------:R-:W-:Y:S01]  /*4630*/  ULEA UR4, UR4, UR14, 0x3 ;  /* 0x0000000e04047291 */ /* 0x000fe2000f8e18ff */
[----:B------:R-:W-:-:S04]  /*4640*/  LOP3.LUT R0, R0, UR5, RZ, 0x3c, !PT ;  /* 0x0000000500007c12 */ /* 0x000fc8000f8e3cff */
[----:B------:R-:W-:-:S04]  /*4650*/  SHF.L.U32 R0, R0, 0x1f, RZ ;  /* 0x0000001f00007819 */ /* 0x000fc800000006ff */
[----:B------:R-:W3:Y:S02]  /*4660*/  SYNCS.PHASECHK.TRANS64.TRYWAIT P0, [UR4], R0 ;  /* 0x00000000ff0075a7 */ /* 0x000ee40008001104 */
[----:B---3--:R-:W-:Y:S05]  /*4670*/  @!P0 BRA `(.L_x_87) ;  /* 0x0000007000f88947 */ /* 0x008fea0003800000 */
.L_x_187:
[----:B------:R-:W-:Y:S01]  /*4680*/  NOP ;  /* 0x0000000000007918 */ /* 0x000fe20000000000 */
[----:B--2---:R-:W2:Y:S01]  /*4690*/  LDS R0, [UR8+0x14] ;  /* 0x00001408ff007984 */ /* 0x004ea20008000800 */
[----:B------:R-:W-:Y:S01]  /*46a0*/  ULOP3.LUT UR4, UR24, 0xffff, URZ, 0xc0, !UPT ;  /* 0x0000ffff18047892 */ /* 0x000fe2000f8ec0ff */
[----:B------:R-:W-:Y:S01]  /*46b0*/  UMOV UR5, 0xffff ;  /* 0x0000ffff00057882 */ /* 0x000fe20000000000 */
[----:B------:R-:W-:Y:S02]  /*46c0*/  UMOV UR6, 0x1 ;  /* 0x0000000100067882 */ /* 0x000fe40000000000 */
[----:B------:R-:W-:-:S04]  /*46d0*/  USHF.R.U32.HI UR4, URZ, 0x5, UR4 ;  /* 0x00000005ff047899 */ /* 0x000fc80008011604 */
[----:B------:R-:W-:Y:S02]  /*46e0*/  USHF.L.U32 UR5, UR5, UR4, URZ ;  /* 0x0000000405057299 */ /* 0x000fe400080006ff */
[----:B------:R-:W-:-:S04]  /*46f0*/  USHF.L.U32 UR4, UR6, UR4, URZ ;  /* 0x0000000406047299 */ /* 0x000fc800080006ff */
[----:B--2---:R-:W-:-:S04]  /*4700*/  LOP3.LUT R0, R0, UR5, RZ, 0xc0, !PT ;  /* 0x0000000500007c12 */ /* 0x004fc8000f8ec0ff */
[----:B------:R-:W-:-:S13]  /*4710*/  ISETP.NE.AND P0, PT, R0, UR5, PT ;  /* 0x0000000500007c0c */ /* 0x000fda000bf05270 */
[----:B------:R-:W-:Y:S05]  /*4720*/  @P0 BRA `(.L_x_88) ;  /* 0x0000000000580947 */ /* 0x000fea0003800000 */
[----:B------:R-:W2:Y:S02]  /*4730*/  LDS R0, [UR8+0x18] ;  /* 0x00001808ff007984 */ /* 0x000ea40008000800 */
[----:B--2---:R-:W-:-:S04]  /*4740*/  LOP3.LUT R0, R0, UR4, RZ, 0xc0, !PT ;  /* 0x0000000400007c12 */ /* 0x004fc8000f8ec0ff */
[----:B------:R-:W-:-:S13]  /*4750*/  ISETP.NE.AND P0, PT, R0, UR4, PT ;  /* 0x0000000400007c0c */ /* 0x000fda000bf05270 */
[----:B------:R-:W-:Y:S05]  /*4760*/  @P0 BRA `(.L_x_89) ;  /* 0x00000000003c0947 */ /* 0x000fea0003800000 */
[----:B------:R-:W2:Y:S01]  /*4770*/  S2R R2, SR_LANEID ;  /* 0x0000000000027919 */ /* 0x000ea20000000000 */
[----:B------:R-:W-:-:S06]  /*4780*/  ULOP3.LUT UR5, URZ, UR5, URZ, 0x33, !UPT ;  /* 0x00000005ff057292 */ /* 0x000fcc000f8e33ff */
[----:B------:R-:W-:-:S04]  /*4790*/  IMAD.U32 R0, RZ, RZ, UR5 ;  /* 0x00000005ff007e24 */ /* 0x000fc8000f8e00ff */
[----:B------:R3:W4:Y:S02]  /*47a0*/  REDUX UR7, R0 ;  /* 0x00000000000773c4 */ /* 0x0007240000000000 */
[----:B------:R1:W-:Y:S01]  /*47b0*/  UTCATOMSWS.AND URZ, UR5 ;  /* 0x0000000500ff79e3 */ /* 0x0003e20008000000 */
[----:B---3--:R-:W-:Y:S01]  /*47c0*/  LOP3.LUT R0, RZ, UR4, RZ, 0x33, !PT ;  /* 0x00000004ff007c12 */ /* 0x008fe2000f8e33ff */
[----:B------:R-:W-:Y:S02]  /*47d0*/  VOTEU.ANY UR4, UPT, PT ;  /* 0x0000000000047886 */ /* 0x000fe400038e0100 */
[----:B------:R-:W-:Y:S02]  /*47e0*/  UFLO.U32 UR4, UR4 ;  /* 0x00000004000472bd */ /* 0x000fe400080e0000 */
[----:B------:R-:W3:Y:S04]  /*47f0*/  REDUX UR6, R0 ;  /* 0x00000000000673c4 */ /* 0x000ee80000000000 */
[----:B--2---:R-:W-:-:S02]  /*4800*/  ISETP.EQ.U32.AND P0, PT, R2, UR4, PT ;  /* 0x0000000402007c0c */ /* 0x004fc4000bf02070 */
[----:B----4-:R-:W-:-:S11]  /*4810*/  MOV R2, UR7 ;  /* 0x0000000700027c02 */ /* 0x010fd60008000f00 */
[----:B------:R2:W-:Y:S01]  /*4820*/  @P0 ATOMS.AND RZ, [UR8+0x14], R2 ;  /* 0x00001402ffff098c */ /* 0x0005e2000a800008 */
[----:B---3--:R-:W-:-:S05]  /*4830*/  IMAD.U32 R0, RZ, RZ, UR6 ;  /* 0x00000006ff007e24 */ /* 0x008fca000f8e00ff */
[----:B------:R2:W-:Y:S01]  /*4840*/  @P0 ATOMS.AND RZ, [UR8+0x18], R0 ;  /* 0x00001800ffff098c */ /* 0x0005e2000a800008 */
[----:B-1----:R-:W-:Y:S05]  /*4850*/  BRA `(.L_x_90) ;  /* 0x0000000000147947 */ /* 0x002fea0003800000 */
.L_x_89:
[----:B------:R-:W-:Y:S02]  /*4860*/  MOV R2, 0x4880 ;  /* 0x0000488000027802 */ /* 0x000fe40000000f00 */
[----:B-1----:R-:W-:Y:S05]  /*4870*/  CALL.REL.NOINC `($__internal_0_$__cuda_sm10x_tcgen05_guardrail_trap_col_being_dealloced_not_returned_by_alloc) ;  /* 0x00000074001c7944 */ /* 0x002fea0003c00000 */
[----:B------:R-:W-:Y:S05]  /*4880*/  BRA `(.L_x_90) ;  /* 0x0000000000087947 */ /* 0x000fea0003800000 */
.L_x_88:
[----:B------:R-:W-:Y:S02]  /*4890*/  MOV R2, 0x48b0 ;  /* 0x000048b000027802 */ /* 0x000fe40000000f00 */
[----:B-1----:R-:W-:Y:S05]  /*48a0*/  CALL.REL.NOINC `($__internal_2_$__cuda_sm10x_tcgen05_guardrail_trap_unallocated_columns_being_dealloced) ;  /* 0x0000007400287944 */ /* 0x002fea0003c00000 */
.L_x_90:
[----:B------:R-:W-:Y:S01]  /*48b0*/  NOP ;  /* 0x0000000000007918 */ /* 0x000fe20000000000 */
[----:B------:R-:W-:Y:S05]  /*48c0*/  EXIT ;  /* 0x000000000000794d */ /* 0x000fea0003800000 */
.L_x_72:
[----:B------:R-:W-:-:S09]  /*48d0*/  UISETP.NE.OR UP0, UPT, UR14, 0x3, !UP3 ;  /* 0x000000030e00788c */ /* 0x000fd2000df05670 */
[----:B------:R-:W-:Y:S05]  /*48e0*/  BRA.U UP0, `(.L_x_91) ;  /* 0x00000011003c7547 */ /* 0x000fea000b800000 */
[----:B------:R-:W3:Y:S01]  /*48f0*/  LDCU.64 UR4, c[0x0][0x888] ;  /* 0x00011100ff0477ac */ /* 0x000ee20008000a00 */
[----:B------:R-:W-:Y:S02]  /*4900*/  HFMA2 R10, -RZ, RZ, 0, 0 ;  /* 0x00000000ff0a7431 */ /* 0x000fe400000001ff */
[----:B------:R-:W-:Y:S01]  /*4910*/  IMAD.MOV.U32 R9, RZ, RZ, 0x1 ;  /* 0x00000001ff097424 */ /* 0x000fe200078e00ff */
[----:B------:R-:W-:Y:S01]  /*4920*/  MOV R11, 0x3c00 ;  /* 0x00003c00000b7802 */ /* 0x000fe20000000f00 */
[----:B------:R-:W4:Y:S01]  /*4930*/  LDCU UR37, c[0x0][0x370] ;  /* 0x00006e00ff2577ac */ /* 0x000f220008000800 */
[----:B------:R-:W-:Y:S01]  /*4940*/  IMAD.MOV.U32 R8, RZ, RZ, RZ ;  /* 0x000000ffff087224 */ /* 0x000fe200078e00ff */
[----:B------:R-:W4:Y:S01]  /*4950*/  LDCU.128 UR40, c[0x0][0xb10] ;  /* 0x00016200ff2877ac */ /* 0x000f220008000c00 */
[----:B------:R-:W5:Y:S01]  /*4960*/  LDCU UR31, c[0x0][0x374] ;  /* 0x00006e80ff1f77ac */ /* 0x000f620008000800 */
[----:B------:R-:W1:Y:S01]  /*4970*/  LDCU.64 UR38, c[0x0][0x890] ;  /* 0x00011200ff2677ac */ /* 0x000e620008000a00 */
[----:B---3--:R-:W-:Y:S01]  /*4980*/  UISETP.NE.U32.AND UP0, UPT, UR4, URZ, UPT ;  /* 0x000000ff0400728c */ /* 0x008fe2000bf05070 */
[----:B------:R-:W3:Y:S01]  /*4990*/  LDCU UR21, c[0x0][0xb0c] ;  /* 0x00016180ff1577ac */ /* 0x000ee20008000800 */
[----:B------:R-:W2:Y:S01]  /*49a0*/  LDCU UR49, c[0x0][0xb20] ;  /* 0x00016400ff3177ac */ /* 0x000ea20008000800 */
[----:B------:R-:W2:Y:S01]  /*49b0*/  LDCU UR4, c[0x0][0xb30] ;  /* 0x00016600ff0477ac */ /* 0x000ea20008000800 */
[----:B------:R-:W-:Y:S01]  /*49c0*/  UMOV UR29, 0x400 ;  /* 0x00000400001d7882 */ /* 0x000fe20000000000 */
[----:B----4-:R-:W-:-:S02]  /*49d0*/  UIMAD.WIDE.U32 UR6, UR37, UR40, URZ ;  /* 0x00000028250672a5 */ /* 0x010fc4000f8e00ff */
[----:B------:R-:W-:Y:S02]  /*49e0*/  ULEA UR29, UR46, UR29, 0x18 ;  /* 0x0000001d2e1d7291 */ /* 0x000fe4000f8ec0ff */
[----:B-----5:R-:W-:Y:S02]  /*49f0*/  UIMAD.WIDE.U32 UR8, UR31, UR43, URZ ;  /* 0x0000002b1f0872a5 */ /* 0x020fe4000f8e00ff */
[----:B------:R-:W-:Y:S02]  /*4a00*/  UISETP.NE.AND.EX UP6, UPT, UR5, URZ, UPT, UP0 ;  /* 0x000000ff0500728c */ /* 0x000fe4000bfc5300 */
[----:B------:R-:W-:Y:S02]  /*4a10*/  UISETP.NE.AND UP0, UPT, UR15, 0x1, UPT ;  /* 0x000000010f00788c */ /* 0x000fe4000bf05270 */
[----:B-1----:R-:W-:Y:S02]  /*4a20*/  UISETP.NE.U32.AND UP0, UPT, UR38, URZ, UPT ;  /* 0x000000ff2600728c */ /* 0x002fe4000bf05070 */
[----:B------:R-:W-:Y:S01]  /*4a30*/  UIADD3 UR48, UPT, UPT, UR29, 0x140, URZ ;  /* 0x000001401d307890 */ /* 0x000fe2000fffe0ff */
[----:B------:R-:W-:Y:S01]  /*4a40*/  UMOV UR6, UR7 ;  /* 0x0000000700067c82 */ /* 0x000fe20008000000 */
[----:B------:R-:W-:Y:S01]  /*4a50*/  UMOV UR44, UR9 ;  /* 0x00000009002c7c82 */ /* 0x000fe20008000000 */
[----:B------:R-:W-:-:S02]  /*4a60*/  USEL UR47, URZ, 0x1, UP4 ;  /* 0x00000001ff2f7887 */ /* 0x000fc4000a000000 */
[----:B------:R-:W-:Y:S02]  /*4a70*/  UISETP.GE.AND UP3, UPT, UR15, 0x1, UPT ;  /* 0x000000010f00788c */ /* 0x000fe4000bf66270 */
[----:B------:R-:W-:Y:S02]  /*4a80*/  UISETP.NE.AND.EX UP5, UPT, UR39, URZ, UPT, UP0 ;  /* 0x000000ff2700728c */ /* 0x000fe4000bfa5300 */
[----:B------:R-:W-:Y:S01]  /*4a90*/  UPRMT UR48, UR46, 0x654, UR48 ;  /* 0x000006542e307896 */ /* 0x000fe20008000030 */
[----:B------:R-:W1:Y:S01]  /*4aa0*/  LDCU.64 UR50, c[0x0][0x348] ;  /* 0x00006900ff3277ac */ /* 0x000e620008000a00 */
[----:B------:R-:W-:Y:S01]  /*4ab0*/  UPLOP3.LUT UP1, UPT, UPT, UPT, UPT, 0x40, 0x4 ;  /* 0x000000000004789c */ /* 0x000fe20003f2e870 */
[----:B------:R-:W4:Y:S01]  /*4ac0*/  LDCU.64 UR22, c[0x0][0xb28] ;  /* 0x00016500ff1677ac */ /* 0x000f220008000a00 */
[----:B---3--:R-:W-:Y:S02]  /*4ad0*/  UISETP.NE.AND UP3, UPT, UR21, 0x1, UPT ;  /* 0x000000011500788c */ /* 0x008fe4000bf65270 */
[----:B------:R-:W-:-:S02]  /*4ae0*/  USHF.R.U32.HI UR46, URZ, UR41, UR6 ;  /* 0x00000029ff2e7299 */ /* 0x000fc40008011606 */
[----:B--2---:R-:W-:Y:S02]  /*4af0*/  USHF.R.U32.HI UR44, URZ, UR49, UR44 ;  /* 0x00000031ff2c7299 */ /* 0x004fe4000801162c */
[----:B------:R-:W-:Y:S02]  /*4b00*/  UISETP.NE.AND UP0, UPT, UR42, 0x1, UPT ;  /* 0x000000012a00788c */ /* 0x000fe4000bf05270 */
[----:B------:R-:W-:-:S11]  /*4b10*/  UISETP.NE.AND UP4, UPT, UR4, 0x1, UPT ;  /* 0x000000010400788c */ /* 0x000fd6000bf85270 */
.L_x_99:
[----:B------:R-:W-:Y:S02]  /*4b20*/  LEA R2, R8, UR29, 0x3 ;  /* 0x0000001d08027c11 */ /* 0x000fe4000f8e18ff */
[----:B------:R-:W-:Y:S02]  /*4b30*/  SHF.L.U32 R0, R10, 0x1f, RZ ;  /* 0x0000001f0a007819 */ /* 0x000fe400000006ff */
[----:B------:R-:W-:Y:S02]  /*4b40*/  LEA R4, R8, UR29, 0x4 ;  /* 0x0000001d08047c11 */ /* 0x000fe4000f8e20ff */
[----:B------:R-:W2:Y:S02]  /*4b50*/  SYNCS.PHASECHK.TRANS64.TRYWAIT P0, [R2+URZ+0x160], R0 ;  /* 0x00016000020075a7 */ /* 0x000ea400080011ff */
[----:B--2---:R-:W-:Y:S05]  /*4b60*/  @!P0 BRA `(.L_x_92) ;  /* 0x0000006c00d48947 */ /* 0x004fea0003800000 */
.L_x_188:
[----:B------:R-:W3:Y:S01]  /*4b70*/  LDS.128 R4, [R4+0x1f0] ;  /* 0x0001f00004047984 */ /* 0x000ee20000000c00 */
[----:B------:R-:W-:Y:S01]  /*4b80*/  UISETP.GE.AND UP0, UPT, UR15, 0x1, UPT ;  /* 0x000000010f00788c */ /* 0x000fe2000bf06270 */
[----:B------:R-:W-:Y:S01]  /*4b90*/  @!PT LDS RZ, [RZ] ;  /* 0x00000000fffff984 */ /* 0x000fe20000000800 */
[----:B------:R-:W-:Y:S01]  /*4ba0*/  @!PT LDS RZ, [RZ] ;  /* 0x00000000fffff984 */ /* 0x000fe20000000800 */
[----:B------:R-:W-:Y:S01]  /*4bb0*/  @!PT LDS RZ, [RZ] ;  /* 0x00000000fffff984 */ /* 0x000fe20000000800 */
[----:B------:R-:W-:Y:S01]  /*4bc0*/  @!PT LDS RZ, [RZ] ;  /* 0x00000000fffff984 */ /* 0x000fe20000000800 */
[----:B------:R5:W-:Y:S06]  /*4bd0*/  MEMBAR.ALL.CTA ;  /* 0x0000000000007992 */ /* 0x000bec0000008000 */
[----:B-----5:R-:W5:Y:S01]  /*4be0*/  FENCE.VIEW.ASYNC.S ;  /* 0x00000000000073c6 */ /* 0x020f620000000000 */
[----:B---3--:R-:W-:Y:S11]  /*4bf0*/  LOP3.LUT P0, RZ, R6, 0x1, RZ, 0xc0, !PT ;  /* 0x0000000106ff7812 */ /* 0x008ff6000780c0ff */
[----:B------:R-:W-:Y:S02]  /*4c00*/  @!UPT UIADD3 URZ, UPT, UPT, URZ, URZ, URZ ;  /* 0x000000fffffff290 */ /* 0x000fe4000fffe0ff */
[----:B-----5:R-:W-:Y:S01]  /*4c10*/  VOTEU.ANY UP3, P0 ;  /* 0x0000000000ff7886 */ /* 0x020fe20000060100 */
[----:B------:R-:W-:Y:S11]  /*4c20*/  PLOP3.LUT P0, PT, PT, PT, UP3, 0x80, 0x8 ;  /* 0x000000000008781c */ /* 0x000ff60003f0f038 */
[----:B------:R-:W-:Y:S02]  /*4c30*/  @!UPT UIADD3 URZ, UPT, UPT, URZ, URZ, URZ ;  /* 0x000000fffffff290 */ /* 0x000fe4000fffe0ff */
[----:B--2---:R-:W-:Y:S02]  /*4c40*/  @P0 SHF.R.U32.HI R0, RZ, 0x10, R5 ;  /* 0x00000010ff000819 */ /* 0x004fe40000011605 */
[----:B------:R-:W-:Y:S02]  /*4c50*/  @P0 MOV R3, R4 ;  /* 0x0000000400030202 */ /* 0x000fe40000000f00 */
[----:B------:R-:W-:Y:S01]  /*4c60*/  @P0 R2UR UR4, R0 ;  /* 0x00000000000402ca */ /* 0x000fe200000e0000 */
[----:B------:R-:W-:Y:S01]  /*4c70*/  VIADD R0, R2, 0x170 ;  /* 0x0000017002007836 */ /* 0x000fe20000000000 */
[----:B------:R-:W-:Y:S02]  /*4c80*/  @P0 LOP3.LUT R4, R5, 0xffff, RZ, 0xc0, !PT ;  /* 0x0000ffff05040812 */ /* 0x000fe400078ec0ff */
[----:B------:R-:W-:Y:S02]  /*4c90*/  @P0 R2UR UR6, R3 ;  /* 0x00000000030602ca */ /* 0x000fe400000e0000 */
[----:B------:R-:W-:Y:S02]  /*4ca0*/  PRMT R0, RZ, 0x654, R0 ;  /* 0x00000654ff007816 */ /* 0x000fe40000000000 */
[----:B------:R-:W-:Y:S02]  /*4cb0*/  @P0 R2UR UR5, R4 ;  /* 0x00000000040502ca */ /* 0x000fe400000e0000 */
[----:B------:R2:W-:Y:S03]  /*4cc0*/  SYNCS.ARRIVE.TRANS64.RED.A1T0 RZ, [R0+URZ], RZ ;  /* 0x000000ff00ff79a7 */ /* 0x0005e600081004ff */
[----:B------:R-:W-:Y:S04]  /*4cd0*/  @UP3 UMOV UR30, UR4 ;  /* 0x00000004001e3c82 */ /* 0x000fe80008000000 */
[----:B------:R-:W-:Y:S04]  /*4ce0*/  @UP3 UMOV UR14, UR6 ;  /* 0x00000006000e3c82 */ /* 0x000fe80008000000 */
[----:B------:R-:W-:Y:S01]  /*4cf0*/  @UP3 UMOV UR13, UR5 ;  /* 0x00000005000d3c82 */ /* 0x000fe20008000000 */
[----:B------:R-:W-:Y:S05]  /*4d00*/  BRA.U !UP0, `(.L_x_93) ;  /* 0x0000000108c07547 */ /* 0x000fea000b800000 */
[----:B------:R-:W-:Y:S02]  /*4d10*/  UIMAD.WIDE.U32 UR8, UR13, UR43, URZ ;  /* 0x0000002b0d0872a5 */ /* 0x000fe4000f8e00ff */
[----:B------:R-:W-:Y:S02]  /*4d20*/  UP2UR UR12, UPR, URZ, 0x4 ;  /* 0x00000004ff0c7883 */ /* 0x000fe40008000000 */
[----:B------:R-:W-:Y:S02]  /*4d30*/  UISETP.NE.AND UP2, UPT, UR42, 0x1, UPT ;  /* 0x000000012a00788c */ /* 0x000fe4000bf45270 */
[----:B------:R-:W-:Y:S02]  /*4d40*/  UIMAD.WIDE.U32 UR10, UR14, UR40, URZ ;  /* 0x000000280e0a72a5 */ /* 0x000fe4000f8e00ff */
[----:B------:R-:W-:Y:S02]  /*4d50*/  USEL UR4, UR31, UR44, !UP2 ;  /* 0x0000002c1f047287 */ /* 0x000fe4000d000000 */
[----:B------:R-:W-:Y:S02]  /*4d60*/  UISETP.NE.AND UP0, UPT, UR21, 0x1, UPT ;  /* 0x000000011500788c */ /* 0x000fe4000bf05270 */
[----:B------:R-:W-:Y:S02]  /*4d70*/  UP2UR UR20, UPR, URZ, 0x2 ;  /* 0x00000002ff147883 */ /* 0x000fe40008000000 */
[----:B------:R-:W-:Y:S02]  /*4d80*/  UISETP.NE.AND UP1, UPT, UR15, 0x1, UPT ;  /* 0x000000010f00788c */ /* 0x000fe4000bf25270 */
[----:B----4-:R-:W-:Y:S02]  /*4d90*/  UIMAD.WIDE.U32 UR16, UR4, UR22, URZ ;  /* 0x00000016041072a5 */ /* 0x010fe4000f8e00ff */
[----:B------:R-:W-:Y:S01]  /*4da0*/  USEL UR7, UR37, UR46, !UP0 ;  /* 0x0000002e25077287 */ /* 0x000fe2000c000000 */
[----:B------:R-:W-:Y:S02]  /*4db0*/  UMOV UR5, UR9 ;  /* 0x0000000900057c82 */ /* 0x000fe40008000000 */
[----:B------:R-:W-:Y:S02]  /*4dc0*/  USHF.R.U32.HI UR6, URZ, UR49, UR5 ;  /* 0x00000031ff067299 */ /* 0x000fe40008011605 */
[----:B------:R-:W-:Y:S02]  /*4dd0*/  UIMAD.WIDE.U32 UR18, UR7, UR22, URZ ;  /* 0x00000016071272a5 */ /* 0x000fe4000f8e00ff */
[----:B------:R-:W-:Y:S02]  /*4de0*/  USEL UR6, UR13, UR6, !UP2 ;  /* 0x000000060d067287 */ /* 0x000fe4000d000000 */
[----:B------:R-:W-:Y:S01]  /*4df0*/  UISETP.NE.AND UP2, UPT, UR12, URZ, UPT ;  /* 0x000000ff0c00728c */ /* 0x000fe2000bf45270 */
[----:B------:R-:W-:Y:S01]  /*4e00*/  UMOV UR5, UR11 ;  /* 0x0000000b00057c82 */ /* 0x000fe20008000000 */
[----:B------:R-:W-:Y:S02]  /*4e10*/  UIMAD.WIDE.U32 UR10, UR6, UR22, URZ ;  /* 0x00000016060a72a5 */ /* 0x000fe4000f8e00ff */
[----:B------:R-:W-:Y:S03]  /*4e20*/  USHF.R.U32.HI UR8, URZ, UR41, UR5 ;  /* 0x00000029ff087299 */ /* 0x000fe60008011605 */
[----:B------:R-:W-:Y:S02]  /*4e30*/  UMOV UR5, UR17 ;  /* 0x0000001100057c82 */ /* 0x000fe40008000000 */
[----:B------:R-:W-:Y:S03]  /*4e40*/  @UP1 USHF.R.U32.HI UR4, URZ, UR23, UR5 ;  /* 0x00000017ff041299 */ /* 0x000fe60008011605 */
[----:B------:R-:W-:Y:S01]  /*4e50*/  UMOV UR5, UR19 ;  /* 0x0000001300057c82 */ /* 0x000fe20008000000 */
[----:B------:R-:W-:Y:S02]  /*4e60*/  UIMAD UR4, UR15, UR4, URZ ;  /* 0x000000040f0472a4 */ /* 0x000fe4000f8e02ff */
[----:B------:R-:W-:Y:S02]  /*4e70*/  @UP1 USHF.R.U32.HI UR7, URZ, UR23, UR5 ;  /* 0x00000017ff071299 */ /* 0x000fe40008011605 */
[----:B------:R-:W-:Y:S02]  /*4e80*/  USEL UR5, UR14, UR8, !UP0 ;  /* 0x000000080e057287 */ /* 0x000fe4000c000000 */
[----:B------:R-:W-:Y:S02]  /*4e90*/  UIMAD UR8, UR15, UR7, URZ ;  /* 0x000000070f0872a4 */ /* 0x000fe4000f8e02ff */
[----:B------:R-:W-:Y:S03]  /*4ea0*/  UISETP.GE.AND UP0, UPT, UR6, UR4, UPT ;  /* 0x000000040600728c */ /* 0x000fe6000bf06270 */
[----:B------:R-:W-:Y:S01]  /*4eb0*/  UMOV UR4, UR11 ;  /* 0x0000000b00047c82 */ /* 0x000fe20008000000 */
[----:B------:R-:W-:Y:S02]  /*4ec0*/  UISETP.GE.OR UP0, UPT, UR5, UR8, UP0 ;  /* 0x000000080500728c */ /* 0x000fe40008706670 */
[----:B------:R-:W-:Y:S02]  /*4ed0*/  USHF.R.U32.HI UR4, URZ, UR23, UR4 ;  /* 0x00000017ff047299 */ /* 0x000fe40008011604 */
[----:B------:R-:W-:Y:S02]  /*4ee0*/  UIMAD.WIDE.U32 UR8, UR5, UR22, URZ ;  /* 0x00000016050872a5 */ /* 0x000fe4000f8e00ff */
[----:B------:R-:W-:Y:S04]  /*4ef0*/  USEL UR10, UR6, UR4, !UP1 ;  /* 0x00000004060a7287 */ /* 0x000fe8000c800000 */
[----:B------:R-:W-:Y:S01]  /*4f00*/  UIADD3 UR11, UPT, UPT, -UR10, URZ, URZ ;  /* 0x000000ff0a0b7290 */ /* 0x000fe2000fffe1ff */
[----:B------:R-:W-:Y:S02]  /*4f10*/  @!UP0 UMOV UR4, UR9 ;  /* 0x0000000900048c82 */ /* 0x000fe40008000000 */
[----:B------:R-:W-:Y:S02]  /*4f20*/  @!UP0 USHF.R.U32.HI UR4, URZ, UR23, UR4 ;  /* 0x00000017ff048299 */ /* 0x000fe40008011604 */
[----:B------:R-:W-:Y:S02]  /*4f30*/  UIMAD UR8, UR15, UR11, UR6 ;  /* 0x0000000b0f0872a4 */ /* 0x000fe4000f8e0206 */
[----:B------:R-:W-:Y:S02]  /*4f40*/  @!UP0 USEL UR4, UR5, UR4, !UP1 ;  /* 0x0000000405048287 */ /* 0x000fe4000c800000 */
[----:B------:R-:W-:Y:S02]  /*4f50*/  UISETP.NE.AND UP1, UPT, UR20, URZ, UPT ;  /* 0x000000ff1400728c */ /* 0x000fe4000bf25270 */
[----:B------:R-:W-:Y:S02]  /*4f60*/  @!UP0 UIMAD UR7, UR7, UR8, UR4 ;  /* 0x00000008070782a4 */ /* 0x000fe4000f8e0204 */
[----:B------:R-:W-:Y:S02]  /*4f70*/  @!UP0 UIADD3 UR9, UPT, UPT, UR10, -UR4, URZ ;  /* 0x800000040a098290 */ /* 0x000fe4000fffe0ff */
[----:B------:R-:W-:Y:S02]  /*4f80*/  UIADD3 UR8, UPT, UPT, -UR6, URZ, URZ ;  /* 0x000000ff06087290 */ /* 0x000fe4000fffe1ff */
[----:B------:R-:W-:Y:S02]  /*4f90*/  UIADD3 UR4, UPT, UPT, -UR5, URZ, URZ ;  /* 0x000000ff05047290 */ /* 0x000fe4000fffe1ff */
[----:B------:R-:W-:Y:S03]  /*4fa0*/  @!UP0 UIMAD UR6, UR9, UR15, UR5 ;  /* 0x0000000f090682a4 */ /* 0x000fe6000f8e0205 */
[----:B------:R-:W-:Y:S01]  /*4fb0*/  @!UP0 UMOV UR5, UR7 ;  /* 0x0000000700058c82 */ /* 0x000fe20008000000 */
[----:B------:R-:W-:Y:S02]  /*4fc0*/  UIMAD UR7, UR21, UR4, UR14 ;  /* 0x00000004150772a4 */ /* 0x000fe4000f8e020e */
[----:B------:R-:W-:Y:S02]  /*4fd0*/  UIMAD UR4, UR42, UR8, UR13 ;  /* 0x000000082a0472a4 */ /* 0x000fe4000f8e020d */
[----:B------:R-:W-:Y:S02]  /*4fe0*/  UIMAD UR14, UR5, UR21, UR7 ;  /* 0x00000015050e72a4 */ /* 0x000fe4000f8e0207 */
[----:B------:R-:W-:Y:S11]  /*4ff0*/  UIMAD UR13, UR6, UR42, UR4 ;  /* 0x0000002a060d72a4 */ /* 0x000ff6000f8e0204 */
[----:B------:R-:W-:Y:S01]  /*5000*/  @!UPT UIADD3 URZ, UPT, UPT, URZ, URZ, URZ ;  /* 0x000000fffffff290 */ /* 0x000fe2000fffe0ff */
.L_x_93:
[----:B------:R-:W3:Y:S01]  /*5010*/  @!UP4 LDCU.128 UR8, c[0x0][0xb10] ;  /* 0x00016200ff08c7ac */ /* 0x000ee20008000c00 */
[----:B------:R-:W-:Y:S02]  /*5020*/  ISETP.NE.U32.AND P0, PT, RZ, UR38, PT ;  /* 0x00000026ff007c0c */ /* 0x000fe4000bf05070 */
[----:B------:R-:W-:Y:S02]  /*5030*/  SHF.L.U32 R4, R9, 0x1f, RZ ;  /* 0x0000001f09047819 */ /* 0x000fe400000006ff */
[----:B------:R-:W-:Y:S01]  /*5040*/  ISETP.NE.AND.EX P0, PT, RZ, UR39, PT, P0 ;  /* 0x00000027ff007c0c */ /* 0x000fe2000bf05300 */
[----:B------:R-:W5:Y:S01]  /*5050*/  @!UP4 LDCU UR5, c[0x0][0xb0c] ;  /* 0x00016180ff05c7ac */ /* 0x000f620008000800 */
[----:B---3--:R-:W-:Y:S07]  /*5060*/  UIMAD.WIDE.U32 UR6, UR14, UR8, URZ ;  /* 0x000000080e0672a5 */ /* 0x008fee000f8e00ff */
[----:B------:R-:W-:Y:S01]  /*5070*/  @!UP4 UMOV UR4, UR7 ;  /* 0x000000070004cc82 */ /* 0x000fe20008000000 */
[----:B-----5:R-:W-:Y:S02]  /*5080*/  @!UP4 UISETP.NE.AND UP0, UPT, UR5, 0x1, UPT ;  /* 0x000000010500c88c */ /* 0x020fe4000bf05270 */
[----:B------:R-:W-:Y:S02]  /*5090*/  @!UP4 USHF.R.U32.HI UR4, URZ, UR9, UR4 ;  /* 0x00000009ff04c299 */ /* 0x000fe40008011604 */
[----:B------:R-:W-:Y:S02]  /*50a0*/  UIMAD.WIDE.U32 UR6, UR13, UR11, URZ ;  /* 0x0000000b0d0672a5 */ /* 0x000fe4000f8e00ff */
[----:B------:R-:W-:Y:S02]  /*50b0*/  @!UP4 USEL UR8, UR14, UR4, !UP0 ;  /* 0x000000040e08c287 */ /* 0x000fe4000c000000 */
[----:B------:R-:W-:Y:S03]  /*50c0*/  @!UP4 UISETP.NE.AND UP0, UPT, UR10, 0x1, UPT ;  /* 0x000000010a00c88c */ /* 0x000fe6000bf05270 */
[----:B------:R-:W-:Y:S02]  /*50d0*/  @!UP4 UMOV UR6, UR7 ;  /* 0x000000070006cc82 */ /* 0x000fe40008000000 */
[----:B------:R-:W3:Y:S02]  /*50e0*/  @!UP4 LDCU UR4, c[0x0][0xb20] ;  /* 0x00016400ff04c7ac */ /* 0x000ee40008000800 */
[----:B---3--:R-:W-:Y:S04]  /*50f0*/  @!UP4 USHF.R.U32.HI UR6, URZ, UR4, UR6 ;  /* 0x00000004ff06c299 */ /* 0x008fe80008011606 */
[----:B------:R-:W-:Y:S04]  /*5100*/  @!UP4 USEL UR6, UR13, UR6, !UP0 ;  /* 0x000000060d06c287 */ /* 0x000fe8000c000000 */
[----:B------:R-:W-:Y:S02]  /*5110*/  @!UP4 UIADD3 UR4, UPT, UPT, -UR8, UR6, URZ ;  /* 0x000000060804c290 */ /* 0x000fe4000fffe1ff */
[----:B------:R-:W-:Y:S02]  /*5120*/  @!UP4 UIADD3 UR6, UPT, UPT, UR8, -UR6, URZ ;  /* 0x800000060806c290 */ /* 0x000fe4000fffe0ff */
[----:B------:R-:W-:Y:S02]  /*5130*/  @!UP4 UIMAD UR14, UR4, UR5, UR14 ;  /* 0x00000005040ec2a4 */ /* 0x000fe4000f8e020e */
[----:B------:R-:W-:Y:S01]  /*5140*/  @!UP4 UIMAD UR13, UR6, UR10, UR13 ;  /* 0x0000000a060dc2a4 */ /* 0x000fe2000f8e020d */
[----:B------:R-:W-:Y:S11]  /*5150*/  BRA.U UP1, `(.L_x_94) ;  /* 0x0000000101107547 */ /* 0x000ff6000b800000 */
[----:B--2---:R-:W-:Y:S04]  /*5160*/  MOV R0, UR47 ;  /* 0x0000002f00007c02 */ /* 0x004fe80008000f00 */
[----:B------:R-:W-:Y:S04]  /*5170*/  SHF.L.U32 R0, R0, 0x1f, RZ ;  /* 0x0000001f00007819 */ /* 0x000fe800000006ff */
[----:B------:R-:W2:Y:S02]  /*5180*/  SYNCS.PHASECHK.TRANS64.TRYWAIT P1, [UR29+0x158], R0 ;  /* 0x00015800ff0075a7 */ /* 0x000ea4000802111d */
[----:B--2---:R-:W-:Y:S05]  /*5190*/  @!P1 BRA `(.L_x_95) ;  /* 0x00000068005c9947 */ /* 0x004fea0003800000 */
.L_x_94:
[----:B------:R-:W-:Y:S05]  /*51a0*/  BRA.U !UP5, `(.L_x_96) ;  /* 0x000000010d3c7547 */ /* 0x000fea000b800000 */
[----:B------:R-:W-:Y:S01]  /*51b0*/  UPLOP3.LUT UP2, UPT, UPT, UPT, UP6, 0x80, 0x8 ;  /* 0x000000000008789c */ /* 0x000fe20003f4f060 */
[----:B------:R-:W-:Y:S01]  /*51c0*/  HFMA2 R245, -RZ, RZ, 0, 5.9604644775390625e-08 ;  /* 0x00000001fff57431 */ /* 0x000fe200000001ff */
[----:B------:R-:W3:Y:S01]  /*51d0*/  LDCU.64 UR8, c[0x0][0x358] ;  /* 0x00006b00ff0877ac */ /* 0x000ee20008000a00 */
[----:B--2---:R-:W-:Y:S03]  /*51e0*/  IMAD.MOV.U32 R0, RZ, RZ, 0x1 ;  /* 0x00000001ff007424 */ /* 0x004fe600078e00ff */
[----:B------:R-:W-:Y:S05]  /*51f0*/  PLOP3.LUT P1, PT, PT, PT, UP2, 0x80, 0x8 ;  /* 0x000000000008781c */ /* 0x000fea0003f2f028 */
[----:B------:R-:W2:Y:S01]  /*5200*/  @UP2 LDCU.64 UR4, c[0x0][0x888] ;  /* 0x00011100ff0427ac */ /* 0x000ea20008000a00 */
[----:B------:R-:W-:Y:S07]  /*5210*/  @UP2 UIMAD UR6, UR36, UR38, URZ ;  /* 0x00000026240622a4 */ /* 0x000fee000f8e02ff */
[----:B------:R-:W-:Y:S01]  /*5220*/  @!P1 PRMT R245, R0, 0x7610, R245 ;  /* 0x0000761000f59816 */ /* 0x000fe200000000f5 */
[----:B--2---:R-:W-:Y:S06]  /*5230*/  @UP2 UIMAD.WIDE UR4, UR6, 0x4, UR4 ;  /* 0x00000004060428a5 */ /* 0x004fec000f8e0204 */
[----:B------:R-:W-:Y:S02]  /*5240*/  IMAD.U32 R2, RZ, RZ, UR4 ;  /* 0x00000004ff027e24 */ /* 0x000fe4000f8e00ff */
[----:B------:R-:W-:Y:S05]  /*5250*/  IMAD.U32 R3, RZ, RZ, UR5 ;  /* 0x00000005ff037e24 */ /* 0x000fea000f8e00ff */
[----:B---3--:R-:W2:Y:S02]  /*5260*/  @P1 LDG.E R2, desc[UR8][R2.64] ;  /* 0x0000000802021981 */ /* 0x008ea4000c1e1900 */
[----:B--2---:R-:W-:Y:S11]  /*5270*/  @P1 R2UR UR45, R2 ;  /* 0x00000000022d12ca */ /* 0x004ff600000e0000 */
[----:B------:R-:W-:Y:S03]  /*5280*/  @!UPT UIADD3 URZ, UPT, UPT, URZ, URZ, URZ ;  /* 0x000000fffffff290 */ /* 0x000fe6000fffe0ff */
[----:B------:R-:W3:Y:S02]  /*5290*/  @!UP2 LDCU UR45, c[0x0][0x880] ;  /* 0x00011000ff2da7ac */ /* 0x000ee40008000800 */
.L_x_96:
[----:B---3--:R-:W-:Y:S01]  /*52a0*/  @!P0 FSETP.EQ.AND P2, PT, RZ, UR45, PT ;  /* 0x0000002dff008c0b */ /* 0x008fe2000bf42000 */
[----:B------:R-:W-:Y:S01]  /*52b0*/  @!UPT UIADD3 URZ, UPT, UPT, URZ, URZ, URZ ;  /* 0x000000fffffff290 */ /* 0x000fe2000fffe0ff */
[----:B------:R-:W-:Y:S11]  /*52c0*/  @!P0 BRA `(.L_x_97) ;  /* 0x0000000000148947 */ /* 0x000ff60003800000 */
[----:B------:R-:W-:Y:S02]  /*52d0*/  LOP3.LUT P0, RZ, R245, 0xff, RZ, 0xc0, !PT ;  /* 0x000000fff5ff7812 */ /* 0x000fe4000780c0ff */
[----:B------:R-:W-:Y:S04]  /*52e0*/  PLOP3.LUT P2, PT, PT, PT, UP2, 0x80, 0x8 ;  /* 0x000000000008781c */ /* 0x000fe80003f4f028 */
[----:B------:R-:W-:Y:S07]  /*52f0*/  PLOP3.LUT P2, PT, P2, PT, PT, 0x8, 0x80 ;  /* 0x000000000080781c */ /* 0x000fee000174e170 */
[----:B------:R-:W-:Y:S11]  /*5300*/  @P0 FSETP.EQ.AND P2, PT, RZ, UR45, PT ;  /* 0x0000002dff000c0b */ /* 0x000ff6000bf42000 */
[----:B------:R-:W-:Y:S02]  /*5310*/  @!UPT UIADD3 URZ, UPT, UPT, URZ, URZ, URZ ;  /* 0x000000fffffff290 */ /* 0x000fe4000fffe0ff */
.L_x_97:
[----:B------:R-:W3:Y:S01]  /*5320*/  SYNCS.PHASECHK.TRANS64.TRYWAIT P0, [UR29+0x148], R4 ;  /* 0x00014804ff0075a7 */ /* 0x000ee2000800111d */
[----:B------:R-:W-:Y:S02]  /*5330*/  ELECT P1, URZ, PT ;  /* 0x0000000000ff782f */ /* 0x000fe40003820000 */
[----:B--2---:R-:W-:Y:S01]  /*5340*/  IADD3 R0, PT, PT, R8, 0x1, RZ ;  /* 0x0000000108007810 */ /* 0x004fe20007ffe0ff */
[----:B---3--:R-:W-:Y:S10]  /*5350*/  @!P0 BRA `(.L_x_98) ;  /* 0x0000006800048947 */ /* 0x008ff40003800000 */
.L_x_191:
[----:B------:R-:W3:Y:S01]  /*5360*/  LDL R5, [R1+0x4] ;  /* 0x0000040001057983 */ /* 0x000ee20000100800 */
[----:B------:R-:W-:Y:S01]  /*5370*/  PLOP3.LUT P1, PT, P2, P1, PT, 0xf2, 0x2f ;  /* 0x00000000002f781c */ /* 0x000fe20001723e72 */
[----:B------:R-:W-:Y:S01]  /*5380*/  UMOV UR20, UR36 ;  /* 0x0000002400147c82 */ /* 0x000fe20008000000 */
[----:B------:R-:W-:Y:S01]  /*5390*/  UMOV UR28, UR36 ;  /* 0x00000024001c7c82 */ /* 0x000fe20008000000 */
[----:B------:R-:W5:Y:S01]  /*53a0*/  LDL R3, [R1] ;  /* 0x0000000001037983 */ /* 0x000f620000100800 */
[----:B------:R-:W-:Y:S01]  /*53b0*/  R2UR UR7, R244 ;  /* 0x00000000f40772ca */ /* 0x000fe200000e0000 */
[----:B------:R-:W-:Y:S01]  /*53c0*/  UMOV UR12, UR36 ;  /* 0x00000024000c7c82 */ /* 0x000fe20008000000 */
[----:B------:R-:W-:Y:S02]  /*53d0*/  R2UR UR6, R243 ;  /* 0x00000000f30672ca */ /* 0x000fe400000e0000 */
[C---:B------:R-:W-:Y:S02]  /*53e0*/  ISETP.NE.AND P0, PT, R0.reuse, 0x2, PT ;  /* 0x000000020000780c */ /* 0x040fe40003f05270 */
[----:B------:R-:W-:Y:S02]  /*53f0*/  LOP3.LUT R9, R9, 0x1, RZ, 0x3c, !PT ;  /* 0x0000000109097812 */ /* 0x000fe400078e3cff */
[----:B--2---:R-:W-:Y:S01]  /*5400*/  SEL R2, RZ, 0x1, P0 ;  /* 0x00000001ff027807 */ /* 0x004fe20000000000 */
[----:B------:R-:W-:Y:S01]  /*5410*/  VOTEU.ALL UP0, P1 ;  /* 0x0000000000ff7886 */ /* 0x000fe20000800000 */
[----:B------:R-:W-:Y:S02]  /*5420*/  SEL R8, R0, RZ, P0 ;  /* 0x000000ff00087207 */ /* 0x000fe40000000000 */
[----:B------:R-:W-:Y:S02]  /*5430*/  LOP3.LUT R10, R10, R2, RZ, 0x3c, !PT ;  /* 0x000000020a0a7212 */ /* 0x000fe400078e3cff */
[----:B-1----:R-:W-:Y:S02]  /*5440*/  @!UP0 UIADD3 UR4, UP1, UPT, UR50, 0x580, URZ ;  /* 0x0000058032048890 */ /* 0x002fe4000ff3e0ff */
[----:B------:R-:W-:Y:S02]  /*5450*/  @!UP0 USHF.L.U32 UR35, UR7, 0x6, URZ ;  /* 0x0000000607238899 */ /* 0x000fe400080006ff */
[----:B------:R-:W-:Y:S02]  /*5460*/  @!UP0 UIADD3.X UR5, UPT, UPT, URZ, UR51, URZ, UP1, !UPT ;  /* 0x00000033ff058290 */ /* 0x000fe40008ffe4ff */
[----:B------:R-:W-:Y:S02]  /*5470*/  @!UP0 UIMAD UR34, UR6, 0xf0, URZ ;  /* 0x000000f0062288a4 */ /* 0x000fe4000f8e02ff */
[----:B------:R-:W-:Y:S02]  /*5480*/  @!UP0 UIADD3 UR32, UPT, UPT, UR29, 0x280, URZ ;  /* 0x000002801d208890 */ /* 0x000fe4000fffe0ff */
[----:B------:R-:W-:Y:S01]  /*5490*/  @!UP0 UIADD3 UR33, UPT, UPT, UR29, 0x140, URZ ;  /* 0x000001401d218890 */ /* 0x000fe2000fffe0ff */
[----:B------:R-:W-:Y:S01]  /*54a0*/  VOTEU.ALL UP1, P1 ;  /* 0x0000000000ff7886 */ /* 0x000fe20000820000 */
[----:B------:R-:W-:Y:S01]  /*54b0*/  UMOV UR6, 0x0 ;  /* 0x0000000000067882 */ /* 0x000fe20000000000 */
[----:B------:R-:W-:Y:S01]  /*54c0*/  UMOV UR7, 0x10000000 ;  /* 0x1000000000077882 */ /* 0x000fe20000000000 */
[----:B------:R-:W-:Y:S02]  /*54d0*/  @!UP0 UIADD3 UR16, UPT, UPT, UR29, 0x680, URZ ;  /* 0x000006801d108890 */ /* 0x000fe4000fffe0ff */
[----:B------:R-:W-:Y:S03]  /*54e0*/  @!UP0 UIADD3 UR18, UPT, UPT, UR34, 0x10, URZ ;  /* 0x0000001022128890 */ /* 0x000fe6000fffe0ff */
[----:B------:R1:W-:Y:S01]  /*54f0*/  @!UP1 UTMALDG.3D [UR32], [UR4], desc[UR6] ;  /* 0x00000620040095b4 */ /* 0x0003e20008011000 */
[----:B------:R-:W-:Y:S01]  /*5500*/  VOTEU.ALL UP1, P1 ;  /* 0x0000000000ff7886 */ /* 0x000fe20000820000 */
[----:B------:R-:W-:Y:S01]  /*5510*/  UMOV UR17, UR33 ;  /* 0x0000002100117c82 */ /* 0x000fe20008000000 */
[----:B------:R-:W-:Y:S01]  /*5520*/  UMOV UR19, UR35 ;  /* 0x0000002300137c82 */ /* 0x000fe20008000000 */
[----:B------:R-:W-:Y:S02]  /*5530*/  @!UP0 UIADD3 UR24, UPT, UPT, UR29, 0xa80, URZ ;  /* 0x00000a801d188890 */ /* 0x000fe4000fffe0ff */
[----:B------:R-:W-:Y:S01]  /*5540*/  @!UP0 UIADD3 UR26, UPT, UPT, UR34, 0x20, URZ ;  /* 0x00000020221a8890 */ /* 0x000fe2000fffe0ff */
[----:B------:R2:W-:Y:S01]  /*5550*/  @!UP1 UTMALDG.3D [UR16], [UR4], desc[UR6] ;  /* 0x00000610040095b4 */ /* 0x0005e20008011000 */
[----:B------:R-:W-:Y:S01]  /*5560*/  VOTEU.ALL UP1, P1 ;  /* 0x0000000000ff7886 */ /* 0x000fe20000820000 */
[----:B------:R-:W-:Y:S01]  /*5570*/  UMOV UR25, UR33 ;  /* 0x0000002100197c82 */ /* 0x000fe20008000000 */
[----:B------:R-:W-:Y:S01]  /*5580*/  UMOV UR27, UR35 ;  /* 0x00000023001b7c82 */ /* 0x000fe20008000000 */
[----:B------:R-:W-:Y:S02]  /*5590*/  @!UP0 UIADD3 UR8, UPT, UPT, UR29, 0xe80, URZ ;  /* 0x00000e801d088890 */ /* 0x000fe4000fffe0ff */
[----:B------:R-:W-:Y:S02]  /*55a0*/  @!UP0 UIADD3 UR10, UPT, UPT, UR34, 0x30, URZ ;  /* 0x00000030220a8890 */ /* 0x000fe4000fffe0ff */
[----:B------:R4:W-:Y:S01]  /*55b0*/  @!UP1 UTMALDG.3D [UR24], [UR4], desc[UR6] ;  /* 0x00000618040095b4 */ /* 0x0009e20008011000 */
[----:B------:R-:W-:Y:S01]  /*55c0*/  VOTEU.ALL UP1, P1 ;  /* 0x0000000000ff7886 */ /* 0x000fe20000820000 */
[----:B------:R-:W-:Y:S01]  /*55d0*/  UMOV UR9, UR33 ;  /* 0x0000002100097c82 */ /* 0x000fe20008000000 */
[----:B------:R-:W-:Y:S04]  /*55e0*/  UMOV UR11, UR35 ;  /* 0x00000023000b7c82 */ /* 0x000fe80008000000 */
[----:B------:R4:W-:Y:S01]  /*55f0*/  @!UP1 UTMALDG.3D [UR8], [UR4], desc[UR6] ;  /* 0x00000608040095b4 */ /* 0x0009e20008011000 */
[----:B------:R-:W-:Y:S01]  /*5600*/  VOTEU.ALL UP1, P1 ;  /* 0x0000000000ff7886 */ /* 0x000fe20000820000 */
[----:B-1----:R-:W-:Y:S01]  /*5610*/  UMOV UR36, UR30 ;  /* 0x0000001e00247c82 */ /* 0x002fe20008000000 */
[----:B--2---:R-:W-:Y:S02]  /*5620*/  @!UP0 UIADD3 UR16, UPT, UPT, UR29, 0x1280, URZ ;  /* 0x000012801d108890 */ /* 0x004fe4000fffe0ff */
[----:B------:R-:W-:Y:S02]  /*5630*/  @!UP0 UIADD3 UR18, UPT, UPT, UR34, 0x40, URZ ;  /* 0x0000004022128890 */ /* 0x000fe4000fffe0ff */
[----:B----4-:R-:W-:Y:S02]  /*5640*/  @!UP0 UIADD3 UR24, UPT, UPT, UR29, 0x1680, URZ ;  /* 0x000016801d188890 */ /* 0x010fe4000fffe0ff */
[----:B------:R-:W-:Y:S05]  /*5650*/  @!UP0 UIADD3 UR26, UPT, UPT, UR34, 0x50, URZ ;  /* 0x00000050221a8890 */ /* 0x000fea000fffe0ff */
[----:B------:R1:W-:Y:S01]  /*5660*/  @!UP1 UTMALDG.3D [UR16], [UR4], desc[UR6] ;  /* 0x00000610040095b4 */ /* 0x0003e20008011000 */
[----:B------:R-:W-:Y:S01]  /*5670*/  VOTEU.ALL UP1, P1 ;  /* 0x0000000000ff7886 */ /* 0x000fe20000820000 */
[----:B------:R-:W-:Y:S02]  /*5680*/  @!UP0 UIADD3 UR8, UPT, UPT, UR29, 0x1a80, URZ ;  /* 0x00001a801d088890 */ /* 0x000fe4000fffe0ff */
[----:B------:R-:W-:Y:S02]  /*5690*/  @!UP0 UIADD3 UR10, UPT, UPT, UR34, 0x60, URZ ;  /* 0x00000060220a8890 */ /* 0x000fe4000fffe0ff */
[----:B------:R2:W-:Y:S01]  /*56a0*/  @!UP1 UTMALDG.3D [UR24], [UR4], desc[UR6] ;  /* 0x00000618040095b4 */ /* 0x0005e20008011000 */
[----:B------:R-:W-:Y:S06]  /*56b0*/  VOTEU.ALL UP1, P1 ;  /* 0x0000000000ff7886 */ /* 0x000fec0000820000 */
[----:B------:R4:W-:Y:S01]  /*56c0*/  @!UP1 UTMALDG.3D [UR8], [UR4], desc[UR6] ;  /* 0x00000608040095b4 */ /* 0x0009e20008011000 */
[----:B------:R-:W-:Y:S01]  /*56d0*/  VOTEU.ALL UP1, P1 ;  /* 0x0000000000ff7886 */ /* 0x000fe20000820000 */
[----:B-1----:R-:W-:Y:S02]  /*56e0*/  @!UP0 UIADD3 UR16, UPT, UPT, UR29, 0x1e80, URZ ;  /* 0x00001e801d108890 */ /* 0x002fe4000fffe0ff */
[----:B------:R-:W-:Y:S02]  /*56f0*/  @!UP0 UIADD3 UR18, UPT, UPT, UR34, 0x70, URZ ;  /* 0x0000007022128890 */ /* 0x000fe4000fffe0ff */
[----:B--2---:R-:W-:Y:S02]  /*5700*/  @!UP0 UIADD3 UR24, UPT, UPT, UR29, 0x2280, URZ ;  /* 0x000022801d188890 */ /* 0x004fe4000fffe0ff */
[----:B------:R-:W-:Y:S05]  /*5710*/  @!UP0 UIADD3 UR26, UPT, UPT, UR34, 0x80, URZ ;  /* 0x00000080221a8890 */ /* 0x000fea000fffe0ff */
[----:B------:R1:W-:Y:S01]  /*5720*/  @!UP1 UTMALDG.3D [UR16], [UR4], desc[UR6] ;  /* 0x00000610040095b4 */ /* 0x0003e20008011000 */
[----:B------:R-:W-:Y:S01]  /*5730*/  VOTEU.ALL UP1, P1 ;  /* 0x0000000000ff7886 */ /* 0x000fe20000820000 */
[----:B----4-:R-:W-:Y:S02]  /*5740*/  @!UP0 UIADD3 UR8, UPT, UPT, UR29, 0x2680, URZ ;  /* 0x000026801d088890 */ /* 0x010fe4000fffe0ff */
        /* <DEDUP_REMOVED lines=13> */
[----:B------:R-:W-:Y:S01]  /*5820*/  @!UP1 UTMALDG.3D [UR24], [UR4], desc[UR6] ;  /* 0x00000618040095b4 */ /* 0x000fe20008011000 */
[----:B------:R-:W-:Y:S06]  /*5830*/  VOTEU.ALL UP1, P1 ;  /* 0x0000000000ff7886 */ /* 0x000fec0000820000 */
[----:B------:R2:W-:Y:S01]  /*5840*/  @!UP1 UTMALDG.3D [UR8], [UR4], desc[UR6] ;  /* 0x00000608040095b4 */ /* 0x0005e20008011000 */
[----:B------:R-:W-:Y:S02]  /*5850*/  UPLOP3.LUT UP1, UPT, UPT, UPT, UPT, 0x80, 0x8 ;  /* 0x000000000008789c */ /* 0x000fe40003f2f070 */
[----:B-1----:R-:W-:Y:S02]  /*5860*/  @!UP0 UIADD3 UR16, UPT, UPT, UR29, 0x3680, URZ ;  /* 0x000036801d108890 */ /* 0x002fe4000fffe0ff */
[----:B------:R-:W-:Y:S02]  /*5870*/  @!UP0 UIADD3 UR18, UPT, UPT, UR34, 0xd0, URZ ;  /* 0x000000d022128890 */ /* 0x000fe4000fffe0ff */
[----:B--2---:R-:W-:Y:S02]  /*5880*/  @!UP0 UIADD3 UR8, UPT, UPT, UR29, 0x3a80, URZ ;  /* 0x00003a801d088890 */ /* 0x004fe4000fffe0ff */
[----:B------:R-:W-:Y:S01]  /*5890*/  @!UP0 UIADD3 UR10, UPT, UPT, UR34, 0xe0, URZ ;  /* 0x000000e0220a8890 */ /* 0x000fe2000fffe0ff */
[----:B------:R-:W-:Y:S05]  /*58a0*/  VOTEU.ALL UP0, P1 ;  /* 0x0000000000ff7886 */ /* 0x000fea0000800000 */
[----:B------:R-:W-:Y:S01]  /*58b0*/  @!UP0 UTMALDG.3D [UR16], [UR4], desc[UR6] ;  /* 0x00000610040085b4 */ /* 0x000fe20008011000 */
[----:B------:R-:W-:Y:S05]  /*58c0*/  VOTEU.ALL UP0, P1 ;  /* 0x0000000000ff7886 */ /* 0x000fea0000800000 */
[----:B------:R1:W-:Y:S01]  /*58d0*/  @!UP0 UTMALDG.3D [UR8], [UR4], desc[UR6] ;  /* 0x00000608040085b4 */ /* 0x0003e20008011000 */
[----:B------:R2:W-:Y:S01]  /*58e0*/  @!P1 SYNCS.ARRIVE.TRANS64.RED.A0TR RZ, [UR29+0x140], R11 ;  /* 0x0001400bffff99a7 */ /* 0x0005e2000830041d */
[----:B------:R-:W-:Y:S01]  /*58f0*/  SYNCS.ARRIVE.TRANS64.RED.A1T0 RZ, [UR48], RZ ;  /* 0x000000ffffff79a7 */ /* 0x000fe20008100430 */
[----:B-----5:R-:W-:Y:S02]  /*5900*/  R2UR UR53, R3 ;  /* 0x00000000033572ca */ /* 0x020fe400000e0000 */
[----:B---3--:R-:W-:Y:S11]  /*5910*/  R2UR UR52, R5 ;  /* 0x00000000053472ca */ /* 0x008ff600000e0000 */
[----:B-1----:R-:W-:Y:S02]  /*5920*/  UIADD3 UR5, UPT, UPT, UR13, UR53, URZ ;  /* 0x000000350d057290 */ /* 0x002fe4000fffe0ff */
[----:B------:R-:W-:Y:S04]  /*5930*/  UIADD3 UR4, UPT, UPT, UR14, UR52, URZ ;  /* 0x000000340e047290 */ /* 0x000fe8000fffe0ff */
[----:B------:R-:W-:Y:S02]  /*5940*/  IMAD.U32 R243, RZ, RZ, UR5 ;  /* 0x00000005fff37e24 */ /* 0x000fe4000f8e00ff */
[----:B------:R-:W-:Y:S01]  /*5950*/  IMAD.U32 R244, RZ, RZ, UR4 ;  /* 0x00000004fff47e24 */ /* 0x000fe2000f8e00ff */
[----:B--2---:R-:W-:Y:S06]  /*5960*/  BRA.U UP3, `(.L_x_99) ;  /* 0xfffffff1036c7547 */ /* 0x004fec000b83ffff */
[----:B------:R-:W-:Y:S07]  /*5970*/  MOV R2, UR29 ;  /* 0x0000001d00027c02 */ /* 0x000fee0008000f00 */
.L_x_100:
[----:B-1----:R-:W-:-:S04]  /*5980*/  SHF.L.U32 R0, R9, 0x1f, RZ ;  /* 0x0000001f09007819 */ /* 0x002fc800000006ff */
[----:B------:R1:W2:Y:S03]  /*5990*/  SYNCS.PHASECHK.TRANS64.TRYWAIT P0, [R2+URZ+0x148], R0 ;  /* 0x00014800020075a7 */ /* 0x0002a600080011ff */
[----:B--2---:R-:W-:Y:S05]  /*59a0*/  @!P0 NANOSLEEP.SYNCS 0x989680 ;  /* 0x009896800000895d */ /* 0x004fea0003900000 */
[----:B------:R-:W2:Y:S02]  /*59b0*/  @!P0 SYNCS.PHASECHK.TRANS64 P0, [R2+URZ+0x148], R0 ;  /* 0x00014800020085a7 */ /* 0x000ea400080010ff */
[----:B--2---:R-:W-:Y:S05]  /*59c0*/  @P0 EXIT ;  /* 0x000000000000094d */ /* 0x004fea0003800000 */
[----:B------:R-:W-:Y:S05]  /*59d0*/  BRA `(.L_x_100) ;  /* 0xfffffffc00e87947 */ /* 0x000fea000383ffff */
.L_x_91:
[----:B------:R-:W-:-:S06]  /*59e0*/  UISETP.GE.AND UP0, UPT, UR14, 0x4, UPT ;  /* 0x000000040e00788c */ /* 0x000fcc000bf06270 */
[----:B------:R-:W-:-:S13]  /*59f0*/  PLOP3.LUT P0, PT, PT, PT, UP0, 0x80, 0x8 ;  /* 0x000000000008781c */ /* 0x000fda0003f0f008 */
[----:B-1----:R-:W-:Y:S05]  /*5a00*/  @!P0 EXIT ;  /* 0x000000000000894d */ /* 0x002fea0003800000 */
[----:B------:R-:W-:Y:S06]  /*5a10*/  BAR.SYNC.DEFER_BLOCKING 0x6, 0xa0 ;  /* 0x0182800000007b1d */ /* 0x000fec0000010000 */
[----:B------:R-:W-:Y:S01]  /*5a20*/  UMOV UR4, 0x400 ;  /* 0x0000040000047882 */ /* 0x000fe20000000000 */
[----:B------:R-:W2:Y:S01]  /*5a30*/  LDCU.64 UR6, c[0x0][0x890] ;  /* 0x00011200ff0677ac */ /* 0x000ea20008000a00 */
[----:B------:R-:W-:Y:S01]  /*5a40*/  ULEA UR4, UR46, UR4, 0x18 ;  /* 0x000000042e047291 */ /* 0x000fe2000f8ec0ff */
[----:B------:R-:W1:Y:S01]  /*5a50*/  LDCU.64 UR8, c[0x0][0x8a8] ;  /* 0x00011500ff0877ac */ /* 0x000e620008000a00 */
[----:B------:R-:W3:Y:S01]  /*5a60*/  LDCU UR44, c[0x0][0xb0c] ;  /* 0x00016180ff2c77ac */ /* 0x000ee20008000800 */
[----:B------:R-:W4:Y:S06]  /*5a70*/  LDCU UR41, c[0x0][0xb30] ;  /* 0x00016600ff2977ac */ /* 0x000f2c0008000800 */
[----:B------:R-:W5:Y:S02]  /*5a80*/  LDS R16, [UR4+0x210] ;  /* 0x00021004ff107984 */ /* 0x000f640008000800 */
[----:B------:R-:W1:Y:S01]  /*5a90*/  LDCU.64 UR4, c[0x0][0x888] ;  /* 0x00011100ff0477ac */ /* 0x000e620008000a00 */
[----:B--2---:R-:W-:Y:S01]  /*5aa0*/  MOV R5, UR6 ;  /* 0x0000000600057c02 */ /* 0x004fe20008000f00 */
[----:B------:R-:W2:Y:S01]  /*5ab0*/  LDCU.64 UR42, c[0x0][0xb28] ;  /* 0x00016500ff2a77ac */ /* 0x000ea20008000a00 */
[----:B------:R-:W-:Y:S01]  /*5ac0*/  UMOV UR40, URZ ;  /* 0x000000ff00287c82 */ /* 0x000fe20008000000 */
[----:B------:R-:W-:Y:S01]  /*5ad0*/  UMOV UR18, URZ ;  /* 0x000000ff00127c82 */ /* 0x000fe20008000000 */
[----:B-1----:R-:W-:Y:S01]  /*5ae0*/  IMAD.U32 R0, RZ, RZ, UR4 ;  /* 0x00000004ff007e24 */ /* 0x002fe2000f8e00ff */
[----:B------:R-:W-:Y:S01]  /*5af0*/  MOV R4, UR5 ;  /* 0x0000000500047c02 */ /* 0x000fe20008000f00 */
[----:B------:R-:W1:Y:S03]  /*5b00*/  LDCU.64 UR4, c[0x0][0x8b0] ;  /* 0x00011600ff0477ac */ /* 0x000e660008000a00 */
[----:B------:R3:W-:Y:S04]  /*5b10*/  STL [R1+0x14], R0 ;  /* 0x0000140001007387 */ /* 0x0007e80000100800 */
[----:B------:R4:W-:Y:S04]  /*5b20*/  STL [R1+0x10], R4 ;  /* 0x0000100401007387 */ /* 0x0009e80000100800 */
[----:B------:R1:W-:Y:S01]  /*5b30*/  STL [R1+0x8], R5 ;  /* 0x0000080501007387 */ /* 0x0003e20000100800 */
[----:B---3--:R-:W-:-:S02]  /*5b40*/  IMAD.U32 R0, R6, 0x10000, RZ ;  /* 0x0001000006007824 */ /* 0x008fc400078e00ff */
[----:B----4-:R-:W-:-:S03]  /*5b50*/  IMAD.U32 R4, RZ, RZ, UR7 ;  /* 0x00000007ff047e24 */ /* 0x010fc6000f8e00ff */
[----:B------:R-:W-:Y:S02]  /*5b60*/  LOP3.LUT R0, R0, 0x600000, RZ, 0xc0, !PT ;  /* 0x0060000000007812 */ /* 0x000fe400078ec0ff */
[----:B-1----:R-:W-:Y:S01]  /*5b70*/  MOV R5, UR4 ;  /* 0x0000000400057c02 */ /* 0x002fe20008000f00 */
[----:B------:R1:W-:Y:S01]  /*5b80*/  STL [R1+0x34], R4 ;  /* 0x0000340401007387 */ /* 0x0003e20000100800 */
[----:B-----5:R-:W-:-:S03]  /*5b90*/  IADD3 R16, PT, PT, R16, R0, RZ ;  /* 0x0000000010107210 */ /* 0x020fc60007ffe0ff */
[----:B------:R3:W-:Y:S01]  /*5ba0*/  STL [R1+0x18], R5 ;  /* 0x0000180501007387 */ /* 0x0007e20000100800 */
[----:B-1----:R-:W-:Y:S01]  /*5bb0*/  IMAD.U32 R4, RZ, RZ, UR5 ;  /* 0x00000005ff047e24 */ /* 0x002fe2000f8e00ff */
[----:B------:R-:W1:Y:S01]  /*5bc0*/  LDCU.128 UR4, c[0x0][0xb10] ;  /* 0x00016200ff0477ac */ /* 0x000e620008000c00 */
[----:B---3--:R-:W-:-:S03]  /*5bd0*/  MOV R5, UR8 ;  /* 0x0000000800057c02 */ /* 0x008fc60008000f00 */
[----:B------:R3:W-:Y:S04]  /*5be0*/  STL [R1+0x30], R4 ;  /* 0x0000300401007387 */ /* 0x0007e80000100800 */
[----:B------:R-:W-:Y:S01]  /*5bf0*/  STL [R1+0x2c], R5 ;  /* 0x00002c0501007387 */ /* 0x000fe20000100800 */
[----:B-1----:R-:W-:Y:S01]  /*5c00*/  IMAD.U32 R0, RZ, RZ, UR4 ;  /* 0x00000004ff007e24 */ /* 0x002fe2000f8e00ff */
[----:B------:R-:W-:Y:S01]  /*5c10*/  UMOV UR4, URZ ;  /* 0x000000ff00047c82 */ /* 0x000fe20008000000 */
[----:B------:R-:W-:Y:S02]  /*5c20*/  IMAD.U32 R18, RZ, RZ, UR6 ;  /* 0x00000006ff127e24 */ /* 0x000fe4000f8e00ff */
[----:B------:R-:W-:Y:S02]  /*5c30*/  IMAD.U32 R251, RZ, RZ, UR4 ;  /* 0x00000004fffb7e24 */ /* 0x000fe4000f8e00ff */
[----:B------:R-:W-:-:S02]  /*5c40*/  IMAD.U32 R246, RZ, RZ, UR4 ;  /* 0x00000004fff67e24 */ /* 0x000fc4000f8e00ff */
[----:B---3--:R-:W-:-:S05]  /*5c50*/  IMAD.U32 R4, RZ, RZ, UR9 ;  /* 0x00000009ff047e24 */ /* 0x008fca000f8e00ff */
[----:B------:R1:W-:Y:S04]  /*5c60*/  STL [R1+0x28], R4 ;  /* 0x0000280401007387 */ /* 0x0003e80000100800 */
[----:B------:R3:W-:Y:S01]  /*5c70*/  STL [R1+0x24], R0 ;  /* 0x0000240001007387 */ /* 0x0007e20000100800 */
[----:B-1----:R-:W-:Y:S01]  /*5c80*/  MOV R4, UR5 ;  /* 0x0000000500047c02 */ /* 0x002fe20008000f00 */
[----:B------:R-:W-:Y:S02]  /*5c90*/  UMOV UR5, URZ ;  /* 0x000000ff00057c82 */ /* 0x000fe40008000000 */
[----:B------:R-:W-:Y:S02]  /*5ca0*/  MOV R250, UR5 ;  /* 0x0000000500fa7c02 */ /* 0x000fe40008000f00 */
[----:B---3--:R-:W-:Y:S01]  /*5cb0*/  MOV R0, UR7 ;  /* 0x0000000700007c02 */ /* 0x008fe20008000f00 */
[----:B------:R1:W-:Y:S04]  /*5cc0*/  STL [R1+0x20], R4 ;  /* 0x0000200401007387 */ /* 0x0003e80000100800 */
[----:B--2---:R1:W-:Y:S02]  /*5cd0*/  STL [R1+0x1c], R0 ;  /* 0x00001c0001007387 */ /* 0x0043e40000100800 */
.L_x_128:
[----:B------:R-:W2:Y:S01]  /*5ce0*/  S2UR UR6, SR_CgaCtaId ;  /* 0x00000000000679c3 */ /* 0x000ea20000008800 */
[----:B------:R-:W-:Y:S01]  /*5cf0*/  R2UR UR5, R250 ;  /* 0x00000000fa0572ca */ /* 0x000fe200000e0000 */
[----:B------:R-:W-:Y:S11]  /*5d00*/  UMOV UR4, 0x400 ;  /* 0x0000040000047882 */ /* 0x000ff60000000000 */
[----:B------:R-:W-:Y:S01]  /*5d10*/  @!UPT UIADD3 URZ, UPT, UPT, URZ, URZ, URZ ;  /* 0x000000fffffff290 */ /* 0x000fe2000fffe0ff */
[----:B-1----:R-:W-:Y:S05]  /*5d20*/  IMAD.U32 R0, RZ, RZ, UR5 ;  /* 0x00000005ff007e24 */ /* 0x002fea000f8e00ff */
[----:B------:R-:W-:Y:S01]  /*5d30*/  SHF.L.U32 R0, R0, 0x1f, RZ ;  /* 0x0000001f00007819 */ /* 0x000fe200000006ff */
[----:B--2---:R-:W-:Y:S04]  /*5d40*/  ULEA UR46, UR6, UR4, 0x18 ;  /* 0x00000004062e7291 */ /* 0x004fe8000f8ec0ff */
[----:B------:R-:W-:Y:S09]  /*5d50*/  ULEA UR4, UR18, UR46, 0x3 ;  /* 0x0000002e12047291 */ /* 0x000ff2000f8e18ff */
[----:B------:R-:W1:Y:S02]  /*5d60*/  SYNCS.PHASECHK.TRANS64.TRYWAIT P0, [UR4+0x160], R0 ;  /* 0x00016000ff0075a7 */ /* 0x000e640008001104 */
[----:B-1----:R-:W-:Y:S05]  /*5d70*/  @!P0 BRA `(.L_x_101) ;  /* 0x0000005c00948947 */ /* 0x002fea0003800000 */
.L_x_193:
[----:B------:R-:W-:Y:S01]  /*5d80*/  ULEA UR5, UR18, UR46, 0x4 ;  /* 0x0000002e12057291 */ /* 0x000fe2000f8e20ff */
[----:B------:R-:W-:Y:S01]  /*5d90*/  R2UR UR8, R252 ;  /* 0x00000000fc0872ca */ /* 0x000fe200000e0000 */
[----:B------:R-:W2:Y:S07]  /*5da0*/  LDCU UR10, c[0x0][0xb24] ;  /* 0x00016480ff0a77ac */ /* 0x000eae0008000800 */
[----:B------:R-:W3:Y:S01]  /*5db0*/  LDS.128 R4, [UR5+0x1f0] ;  /* 0x0001f005ff047984 */ /* 0x000ee20008000c00 */
[----:B------:R-:W-:Y:S01]  /*5dc0*/  @!PT LDS RZ, [RZ] ;  /* 0x00000000fffff984 */ /* 0x000fe20000000800 */
[----:B------:R-:W-:Y:S01]  /*5dd0*/  @!PT LDS RZ, [RZ] ;  /* 0x00000000fffff984 */ /* 0x000fe20000000800 */
[----:B------:R-:W-:Y:S01]  /*5de0*/  @!PT LDS RZ, [RZ] ;  /* 0x00000000fffff984 */ /* 0x000fe20000000800 */
[----:B------:R-:W-:Y:S01]  /*5df0*/  @!PT LDS RZ, [RZ] ;  /* 0x00000000fffff984 */ /* 0x000fe20000000800 */
[----:B------:R4:W-:Y:S07]  /*5e00*/  MEMBAR.ALL.CTA ;  /* 0x0000000000007992 */ /* 0x0009ee0000008000 */
[----:B----4-:R-:W4:Y:S01]  /*5e10*/  FENCE.VIEW.ASYNC.S ;  /* 0x00000000000073c6 */ /* 0x010f220000000000 */
[----:B---3--:R-:W-:Y:S01]  /*5e20*/  LOP3.LUT P0, RZ, R6, 0x1, RZ, 0xc0, !PT ;  /* 0x0000000106ff7812 */ /* 0x008fe2000780c0ff */
[----:B--2---:R-:W-:Y:S11]  /*5e30*/  UISETP.GE.AND UP0, UPT, UR10, 0x1, UPT ;  /* 0x000000010a00788c */ /* 0x004ff6000bf06270 */
[----:B------:R-:W-:Y:S01]  /*5e40*/  @!UPT UIADD3 URZ, UPT, UPT, URZ, URZ, URZ ;  /* 0x000000fffffff290 */ /* 0x000fe2000fffe0ff */
[----:B----4-:R-:W-:Y:S01]  /*5e50*/  VOTEU.ANY UP1, P0 ;  /* 0x0000000000ff7886 */ /* 0x010fe20000020100 */
[----:B------:R-:W-:Y:S01]  /*5e60*/  PLOP3.LUT P0, PT, PT, PT, UP1, 0x80, 0x8 ;  /* 0x000000000008781c */ /* 0x000fe20003f0f018 */
[----:B------:R-:W-:Y:S06]  /*5e70*/  UP2UR UR5, UPR, URZ, 0x2 ;  /* 0x00000002ff057883 */ /* 0x000fec0008000000 */
[----:B------:R-:W-:Y:S01]  /*5e80*/  IMAD.U32 R248, RZ, RZ, UR5 ;  /* 0x00000005fff87e24 */ /* 0x000fe2000f8e00ff */
[----:B------:R-:W-:Y:S04]  /*5e90*/  UIADD3 UR5, UPT, UPT, UR4, 0x170, URZ ;  /* 0x0000017004057890 */ /* 0x000fe8000fffe0ff */
[----:B------:R-:W-:Y:S01]  /*5ea0*/  UPRMT UR5, URZ, 0x654, UR5 ;  /* 0x00000654ff057896 */ /* 0x000fe20008000005 */
[----:B-1----:R-:W-:Y:S02]  /*5eb0*/  @P0 SHF.R.U32.HI R0, RZ, 0x10, R5 ;  /* 0x00000010ff000819 */ /* 0x002fe40000011605 */
[----:B------:R-:W-:Y:S02]  /*5ec0*/  @P0 MOV R2, R4 ;  /* 0x0000000400020202 */ /* 0x000fe40000000f00 */
[----:B------:R-:W-:Y:S02]  /*5ed0*/  @P0 R2UR UR4, R0 ;  /* 0x00000000000402ca */ /* 0x000fe400000e0000 */
[----:B------:R-:W-:Y:S02]  /*5ee0*/  @P0 LOP3.LUT R4, R5, 0xffff, RZ, 0xc0, !PT ;  /* 0x0000ffff05040812 */ /* 0x000fe400078ec0ff */
[----:B------:R-:W-:Y:S01]  /*5ef0*/  SYNCS.ARRIVE.TRANS64.RED.A1T0 RZ, [UR5], RZ ;  /* 0x000000ffffff79a7 */ /* 0x000fe20008100405 */
[----:B------:R-:W-:Y:S02]  /*5f00*/  @P0 R2UR UR7, R2 ;  /* 0x00000000020702ca */ /* 0x000fe400000e0000 */
[----:B------:R-:W-:Y:S06]  /*5f10*/  @P0 R2UR UR6, R4 ;  /* 0x00000000040602ca */ /* 0x000fec00000e0000 */
[----:B------:R-:W-:Y:S02]  /*5f20*/  @UP1 UMOV UR8, UR4 ;  /* 0x0000000400081c82 */ /* 0x000fe40008000000 */
[----:B------:R-:W-:Y:S03]  /*5f30*/  IMAD.U32 R252, RZ, RZ, UR8 ;  /* 0x00000008fffc7e24 */ /* 0x000fe6000f8e00ff */
[----:B------:R-:W-:Y:S02]  /*5f40*/  @UP1 UMOV UR39, UR7 ;  /* 0x0000000700271c82 */ /* 0x000fe40008000000 */
[----:B------:R-:W-:Y:S01]  /*5f50*/  @UP1 UMOV UR38, UR6 ;  /* 0x0000000600261c82 */ /* 0x000fe20008000000 */
[----:B------:R-:W-:Y:S05]  /*5f60*/  BRA.U !UP0, `(.L_x_102) ;  /* 0x0000000108e87547 */ /* 0x000fea000b800000 */
[----:B------:R-:W1:Y:S01]  /*5f70*/  LDCU UR7, c[0x0][0x370] ;  /* 0x00006e00ff0777ac */ /* 0x000e620008000800 */
[----:B------:R-:W2:Y:S01]  /*5f80*/  LDL R9, [R1+0x1c] ;  /* 0x00001c0001097983 */ /* 0x000ea20000100800 */
[----:B------:R-:W-:Y:S01]  /*5f90*/  R2UR UR19, R18 ;  /* 0x00000000121372ca */ /* 0x000fe200000e0000 */
[----:B------:R-:W3:Y:S02]  /*5fa0*/  LDCU UR4, c[0x0][0x374] ;  /* 0x00006e80ff0477ac */ /* 0x000ee40008000800 */
[----:B------:R-:W4:Y:S01]  /*5fb0*/  LDL R8, [R1+0x24] ;  /* 0x0000240001087983 */ /* 0x000f220000100800 */
[----:B------:R-:W-:Y:S03]  /*5fc0*/  UISETP.NE.AND UP1, UPT, UR44, 0x1, UPT ;  /* 0x000000012c00788c */ /* 0x000fe6000bf25270 */
[----:B------:R-:W5:Y:S01]  /*5fd0*/  LDL R3, [R1+0x20] ;  /* 0x0000200001037983 */ /* 0x000f620000100800 */
[----:B------:R-:W-:Y:S05]  /*5fe0*/  UISETP.NE.AND UP2, UPT, UR10, 0x1, UPT ;  /* 0x000000010a00788c */ /* 0x000fea000bf45270 */
[----:B------:R-:W-:Y:S01]  /*5ff0*/  UISETP.NE.AND UP0, UPT, UR19, 0x1, UPT ;  /* 0x000000011300788c */ /* 0x000fe2000bf05270 */
[----:B-----5:R-:W-:Y:S02]  /*6000*/  R2UR UR11, R3 ;  /* 0x00000000030b72ca */ /* 0x020fe400000e0000 */
[----:B--2---:R-:W-:Y:S02]  /*6010*/  R2UR UR6, R9 ;  /* 0x00000000090672ca */ /* 0x004fe400000e0000 */
[----:B----4-:R-:W-:Y:S11]  /*6020*/  R2UR UR5, R8 ;  /* 0x00000000080572ca */ /* 0x010ff600000e0000 */
[----:B---3--:R-:W-:Y:S02]  /*6030*/  UIMAD.WIDE.U32 UR8, UR4, UR6, URZ ;  /* 0x00000006040872a5 */ /* 0x008fe4000f8e00ff */
[----:B------:R-:W-:Y:S01]  /*6040*/  UIMAD.WIDE.U32 UR12, UR38, UR6, URZ ;  /* 0x00000006260c72a5 */ /* 0x000fe2000f8e00ff */
[----:B------:R-:W2:Y:S01]  /*6050*/  LDCU UR6, c[0x0][0xb20] ;  /* 0x00016400ff0677ac */ /* 0x000ea20008000800 */
[----:B------:R-:W-:Y:S02]  /*6060*/  UIMAD.WIDE.U32 UR16, UR39, UR5, URZ ;  /* 0x00000005271072a5 */ /* 0x000fe4000f8e00ff */
[----:B-1----:R-:W-:Y:S03]  /*6070*/  UIMAD.WIDE.U32 UR14, UR7, UR5, URZ ;  /* 0x00000005070e72a5 */ /* 0x002fe6000f8e00ff */
[----:B------:R-:W-:Y:S02]  /*6080*/  UMOV UR5, UR9 ;  /* 0x0000000900057c82 */ /* 0x000fe40008000000 */
[----:B--2---:R-:W-:Y:S03]  /*6090*/  @UP0 USHF.R.U32.HI UR4, URZ, UR6, UR5 ;  /* 0x00000006ff040299 */ /* 0x004fe60008011605 */
[----:B------:R-:W-:Y:S01]  /*60a0*/  UMOV UR5, UR13 ;  /* 0x0000000d00057c82 */ /* 0x000fe20008000000 */
[----:B------:R-:W-:Y:S02]  /*60b0*/  UIMAD.WIDE.U32 UR8, UR4, UR42, URZ ;  /* 0x0000002a040872a5 */ /* 0x000fe4000f8e00ff */
[----:B------:R-:W-:Y:S03]  /*60c0*/  USHF.R.U32.HI UR6, URZ, UR6, UR5 ;  /* 0x00000006ff067299 */ /* 0x000fe60008011605 */
[----:B------:R-:W-:Y:S01]  /*60d0*/  UMOV UR5, UR15 ;  /* 0x0000000f00057c82 */ /* 0x000fe20008000000 */
[----:B------:R-:W-:Y:S02]  /*60e0*/  USEL UR6, UR38, UR6, !UP0 ;  /* 0x0000000626067287 */ /* 0x000fe4000c000000 */
[----:B------:R-:W-:Y:S01]  /*60f0*/  @UP1 USHF.R.U32.HI UR7, URZ, UR11, UR5 ;  /* 0x0000000bff071299 */ /* 0x000fe20008011605 */
[----:B------:R-:W-:Y:S02]  /*6100*/  UMOV UR8, UR9 ;  /* 0x0000000900087c82 */ /* 0x000fe40008000000 */
[----:B------:R-:W-:Y:S01]  /*6110*/  UMOV UR5, UR17 ;  /* 0x0000001100057c82 */ /* 0x000fe20008000000 */
[----:B------:R-:W-:Y:S02]  /*6120*/  UIMAD.WIDE.U32 UR12, UR7, UR42, URZ ;  /* 0x0000002a070c72a5 */ /* 0x000fe4000f8e00ff */
[----:B------:R-:W-:Y:S02]  /*6130*/  @UP2 USHF.R.U32.HI UR4, URZ, UR43, UR8 ;  /* 0x0000002bff042299 */ /* 0x000fe40008011608 */
[----:B------:R-:W-:Y:S02]  /*6140*/  USHF.R.U32.HI UR5, URZ, UR11, UR5 ;  /* 0x0000000bff057299 */ /* 0x000fe40008011605 */
[----:B------:R-:W-:Y:S02]  /*6150*/  UIMAD UR4, UR10, UR4, URZ ;  /* 0x000000040a0472a4 */ /* 0x000fe4000f8e02ff */
[----:B------:R-:W-:Y:S02]  /*6160*/  USEL UR5, UR39, UR5, !UP1 ;  /* 0x0000000527057287 */ /* 0x000fe4000c800000 */
[----:B------:R-:W-:Y:S01]  /*6170*/  UISETP.GE.AND UP0, UPT, UR6, UR4, UPT ;  /* 0x000000040600728c */ /* 0x000fe2000bf06270 */
[----:B------:R-:W-:Y:S01]  /*6180*/  UMOV UR8, UR13 ;  /* 0x0000000d00087c82 */ /* 0x000fe20008000000 */
[----:B------:R-:W-:Y:S02]  /*6190*/  UIMAD.WIDE.U32 UR12, UR6, UR42, URZ ;  /* 0x0000002a060c72a5 */ /* 0x000fe4000f8e00ff */
[----:B------:R-:W-:Y:S04]  /*61a0*/  @UP2 USHF.R.U32.HI UR7, URZ, UR43, UR8 ;  /* 0x0000002bff072299 */ /* 0x000fe80008011608 */
[----:B------:R-:W-:Y:S01]  /*61b0*/  UIMAD UR8, UR10, UR7, URZ ;  /* 0x000000070a0872a4 */ /* 0x000fe2000f8e02ff */
[----:B------:R-:W-:Y:S03]  /*61c0*/  UMOV UR4, UR13 ;  /* 0x0000000d00047c82 */ /* 0x000fe60008000000 */
[----:B------:R-:W-:Y:S02]  /*61d0*/  UISETP.GE.OR UP0, UPT, UR5, UR8, UP0 ;  /* 0x000000080500728c */ /* 0x000fe40008706670 */
[----:B------:R-:W-:Y:S02]  /*61e0*/  USHF.R.U32.HI UR4, URZ, UR43, UR4 ;  /* 0x0000002bff047299 */ /* 0x000fe40008011604 */
[----:B------:R-:W-:Y:S02]  /*61f0*/  UIMAD.WIDE.U32 UR8, UR5, UR42, URZ ;  /* 0x0000002a050872a5 */ /* 0x000fe4000f8e00ff */
[----:B------:R-:W-:Y:S02]  /*6200*/  USEL UR12, UR6, UR4, !UP2 ;  /* 0x00000004060c7287 */ /* 0x000fe4000d000000 */
[----:B------:R-:W-:Y:S02]  /*6210*/  UIADD3 UR8, UPT, UPT, -UR5, URZ, URZ ;  /* 0x000000ff05087290 */ /* 0x000fe4000fffe1ff */
[----:B------:R-:W-:Y:S01]  /*6220*/  UIADD3 UR11, UPT, UPT, -UR12, URZ, URZ ;  /* 0x000000ff0c0b7290 */ /* 0x000fe2000fffe1ff */
[----:B------:R-:W-:Y:S01]  /*6230*/  @!UP0 UMOV UR4, UR9 ;  /* 0x0000000900048c82 */ /* 0x000fe20008000000 */
[----:B------:R-:W-:Y:S02]  /*6240*/  UIADD3 UR9, UPT, UPT, -UR6, URZ, URZ ;  /* 0x000000ff06097290 */ /* 0x000fe4000fffe1ff */
[----:B------:R-:W-:Y:S02]  /*6250*/  @!UP0 USHF.R.U32.HI UR4, URZ, UR43, UR4 ;  /* 0x0000002bff048299 */ /* 0x000fe40008011604 */
[----:B------:R-:W-:Y:S02]  /*6260*/  UIMAD UR11, UR10, UR11, UR6 ;  /* 0x0000000b0a0b72a4 */ /* 0x000fe4000f8e0206 */
[----:B------:R-:W-:Y:S04]  /*6270*/  @!UP0 USEL UR4, UR5, UR4, !UP2 ;  /* 0x0000000405048287 */ /* 0x000fe8000d000000 */
[----:B------:R-:W-:Y:S02]  /*6280*/  @!UP0 UIMAD UR11, UR7, UR11, UR4 ;  /* 0x0000000b070b82a4 */ /* 0x000fe4000f8e0204 */
[----:B------:R-:W-:Y:S02]  /*6290*/  @!UP0 UIADD3 UR12, UPT, UPT, UR12, -UR4, URZ ;  /* 0x800000040c0c8290 */ /* 0x000fe4000fffe0ff */
[----:B------:R-:W-:Y:S02]  /*62a0*/  UIMAD UR7, UR44, UR8, UR39 ;  /* 0x000000082c0772a4 */ /* 0x000fe4000f8e0227 */
[----:B------:R-:W-:Y:S02]  /*62b0*/  @!UP0 UIMAD UR6, UR12, UR10, UR5 ;  /* 0x0000000a0c0682a4 */ /* 0x000fe4000f8e0205 */
[----:B------:R-:W-:Y:S01]  /*62c0*/  UIMAD UR4, UR19, UR9, UR38 ;  /* 0x00000009130472a4 */ /* 0x000fe2000f8e0226 */
[----:B------:R-:W-:Y:S02]  /*62d0*/  @!UP0 UMOV UR5, UR11 ;  /* 0x0000000b00058c82 */ /* 0x000fe40008000000 */
[----:B------:R-:W-:Y:S02]  /*62e0*/  UIMAD UR39, UR5, UR44, UR7 ;  /* 0x0000002c052772a4 */ /* 0x000fe4000f8e0207 */
[----:B------:R-:W-:Y:S11]  /*62f0*/  UIMAD UR38, UR6, UR19, UR4 ;  /* 0x00000013062672a4 */ /* 0x000ff6000f8e0204 */
[----:B------:R-:W-:Y:S01]  /*6300*/  @!UPT UIADD3 URZ, UPT, UPT, URZ, URZ, URZ ;  /* 0x000000fffffff290 */ /* 0x000fe2000fffe0ff */
.L_x_102:
[----:B------:R-:W-:Y:S01]  /*6310*/  UISETP.NE.AND UP0, UPT, UR41, 0x1, UPT ;  /* 0x000000012900788c */ /* 0x000fe2000bf05270 */
[----:B------:R-:W2:Y:S04]  /*6320*/  LDL R0, [R1+0x8] ;  /* 0x0000080001007983 */ /* 0x000ea80000100800 */
[----:B------:R-:W3:Y:S06]  /*6330*/  LDL R2, [R1+0x34] ;  /* 0x0000340001027983 */ /* 0x000eec0000100800 */
[----:B------:R-:W1:Y:S01]  /*6340*/  @!UP0 LDCU.128 UR12, c[0x0][0xb10] ;  /* 0x00016200ff0c87ac */ /* 0x000e620008000c00 */
[----:B------:R-:W4:Y:S01]  /*6350*/  @!UP0 LDCU UR5, c[0x0][0xb0c] ;  /* 0x00016180ff0587ac */ /* 0x000f220008000800 */
[----:B------:R-:W5:Y:S01]  /*6360*/  @!UP0 LDCU UR10, c[0x0][0xb20] ;  /* 0x00016400ff0a87ac */ /* 0x000f620008000800 */
[----:B-1----:R-:W-:Y:S02]  /*6370*/  UIMAD.WIDE.U32 UR8, UR39, UR12, URZ ;  /* 0x0000000c270872a5 */ /* 0x002fe4000f8e00ff */
[----:B------:R-:W-:Y:S02]  /*6380*/  UIMAD.WIDE.U32 UR6, UR38, UR15, URZ ;  /* 0x0000000f260672a5 */ /* 0x000fe4000f8e00ff */
[----:B------:R-:W-:Y:S03]  /*6390*/  @!UP0 UISETP.NE.AND UP1, UPT, UR14, 0x1, UPT ;  /* 0x000000010e00888c */ /* 0x000fe6000bf25270 */
[----:B------:R-:W-:Y:S01]  /*63a0*/  @!UP0 UMOV UR4, UR9 ;  /* 0x0000000900048c82 */ /* 0x000fe20008000000 */
[----:B----4-:R-:W-:Y:S02]  /*63b0*/  @!UP0 UISETP.NE.AND UP2, UPT, UR5, 0x1, UPT ;  /* 0x000000010500888c */ /* 0x010fe4000bf45270 */
[----:B------:R-:W-:Y:S01]  /*63c0*/  @!UP0 USHF.R.U32.HI UR4, URZ, UR13, UR4 ;  /* 0x0000000dff048299 */ /* 0x000fe20008011604 */
[----:B------:R-:W-:Y:S02]  /*63d0*/  @!UP0 UMOV UR6, UR7 ;  /* 0x0000000700068c82 */ /* 0x000fe40008000000 */
[----:B-----5:R-:W-:Y:S02]  /*63e0*/  @!UP0 USHF.R.U32.HI UR6, URZ, UR10, UR6 ;  /* 0x0000000aff068299 */ /* 0x020fe40008011606 */
[----:B------:R-:W-:Y:S02]  /*63f0*/  @!UP0 USEL UR7, UR39, UR4, !UP2 ;  /* 0x0000000427078287 */ /* 0x000fe4000d000000 */
[----:B------:R-:W-:Y:S04]  /*6400*/  @!UP0 USEL UR6, UR38, UR6, !UP1 ;  /* 0x0000000626068287 */ /* 0x000fe8000c800000 */
[----:B------:R-:W-:Y:S02]  /*6410*/  @!UP0 UIADD3 UR4, UPT, UPT, -UR7, UR6, URZ ;  /* 0x0000000607048290 */ /* 0x000fe4000fffe1ff */
[----:B------:R-:W-:Y:S02]  /*6420*/  @!UP0 UIADD3 UR6, UPT, UPT, UR7, -UR6, URZ ;  /* 0x8000000607068290 */ /* 0x000fe4000fffe0ff */
[----:B------:R-:W-:Y:S02]  /*6430*/  UIADD3 UR7, UPT, UPT, UR18, 0x1, URZ ;  /* 0x0000000112077890 */ /* 0x000fe4000fffe0ff */
[----:B------:R-:W-:Y:S02]  /*6440*/  @!UP0 UIMAD UR39, UR4, UR5, UR39 ;  /* 0x00000005042782a4 */ /* 0x000fe4000f8e0227 */
[----:B------:R-:W-:Y:S02]  /*6450*/  @!UP0 UIMAD UR38, UR6, UR14, UR38 ;  /* 0x0000000e062682a4 */ /* 0x000fe4000f8e0226 */
[----:B------:R-:W-:Y:S01]  /*6460*/  IMAD.U32 R247, RZ, RZ, UR7 ;  /* 0x00000007fff77e24 */ /* 0x000fe2000f8e00ff */
[----:B--2---:R-:W-:Y:S02]  /*6470*/  R2UR UR16, R0 ;  /* 0x00000000001072ca */ /* 0x004fe400000e0000 */
[----:B---3--:R-:W-:Y:S11]  /*6480*/  R2UR UR11, R2 ;  /* 0x00000000020b72ca */ /* 0x008ff600000e0000 */
[----:B------:R-:W-:Y:S04]  /*6490*/  UISETP.NE.U32.AND UP3, UPT, UR16, URZ, UPT ;  /* 0x000000ff1000728c */ /* 0x000fe8000bf65070 */
[----:B------:R-:W-:Y:S09]  /*64a0*/  UISETP.NE.AND.EX UP3, UPT, UR11, URZ, UPT, UP3 ;  /* 0x000000ff0b00728c */ /* 0x000ff2000bf65330 */
[----:B------:R-:W-:Y:S05]  /*64b0*/  BRA.U !UP3, `(.L_x_103) ;  /* 0x000000010b547547 */ /* 0x000fea000b800000 */
[----:B------:R-:W1:Y:S01]  /*64c0*/  LDCU.64 UR8, c[0x0][0x358] ;  /* 0x00006b00ff0877ac */ /* 0x000e620008000a00 */
[----:B------:R-:W2:Y:S01]  /*64d0*/  LDL R3, [R1+0x14] ;  /* 0x0000140001037983 */ /* 0x000ea20000100800 */
[----:B------:R-:W-:Y:S01]  /*64e0*/  R2UR UR6, R0 ;  /* 0x00000000000672ca */ /* 0x000fe200000e0000 */
[----:B------:R-:W-:Y:S02]  /*64f0*/  IMAD.MOV.U32 R245, RZ, RZ, 0x1 ;  /* 0x00000001fff57424 */ /* 0x000fe400078e00ff */
[----:B------:R-:W3:Y:S02]  /*6500*/  LDL R2, [R1+0x10] ;  /* 0x0000100001027983 */ /* 0x000ee40000100800 */
[----:B---3--:R-:W-:Y:S02]  /*6510*/  R2UR UR4, R2 ;  /* 0x00000000020472ca */ /* 0x008fe400000e0000 */
[----:B--2---:R-:W-:Y:S11]  /*6520*/  R2UR UR5, R3 ;  /* 0x00000000030572ca */ /* 0x004ff600000e0000 */
[----:B------:R-:W-:Y:S02]  /*6530*/  @!UPT UIADD3 URZ, UPT, UPT, URZ, URZ, URZ ;  /* 0x000000fffffff290 */ /* 0x000fe4000fffe0ff */
[----:B------:R-:W-:Y:S04]  /*6540*/  UISETP.NE.U32.AND UP0, UPT, UR5, URZ, UPT ;  /* 0x000000ff0500728c */ /* 0x000fe8000bf05070 */
[----:B------:R-:W-:Y:S06]  /*6550*/  UISETP.NE.AND.EX UP0, UPT, UR4, URZ, UPT, UP0 ;  /* 0x000000ff0400728c */ /* 0x000fec000bf05300 */
[----:B------:R-:W-:Y:S05]  /*6560*/  PLOP3.LUT P0, PT, PT, PT, UP0, 0x80, 0x8 ;  /* 0x000000000008781c */ /* 0x000fea0003f0f008 */
[----:B------:R-:W2:Y:S01]  /*6570*/  @UP0 LDCU.64 UR4, c[0x0][0x888] ;  /* 0x00011100ff0407ac */ /* 0x000ea20008000a00 */
[----:B------:R-:W-:Y:S04]  /*6580*/  @UP0 UIMAD UR6, UR36, UR6, URZ ;  /* 0x00000006240602a4 */ /* 0x000fe8000f8e02ff */
[----:B--2---:R-:W-:Y:S06]  /*6590*/  @UP0 UIMAD.WIDE UR4, UR6, 0x4, UR4 ;  /* 0x00000004060408a5 */ /* 0x004fec000f8e0204 */
[----:B------:R-:W-:Y:S02]  /*65a0*/  IMAD.U32 R2, RZ, RZ, UR4 ;  /* 0x00000004ff027e24 */ /* 0x000fe4000f8e00ff */
[----:B------:R-:W-:Y:S05]  /*65b0*/  IMAD.U32 R3, RZ, RZ, UR5 ;  /* 0x00000005ff037e24 */ /* 0x000fea000f8e00ff */
[----:B-1----:R-:W2:Y:S02]  /*65c0*/  @P0 LDG.E R0, desc[UR8][R2.64] ;  /* 0x0000000802000981 */ /* 0x002ea4000c1e1900 */
[----:B--2---:R-:W-:Y:S01]  /*65d0*/  @P0 R2UR UR45, R0 ;  /* 0x00000000002d02ca */ /* 0x004fe200000e0000 */
[----:B------:R-:W-:Y:S05]  /*65e0*/  IMAD.MOV.U32 R0, RZ, RZ, 0x1 ;  /* 0x00000001ff007424 */ /* 0x000fea00078e00ff */
[----:B------:R-:W-:Y:S08]  /*65f0*/  @!P0 PRMT R245, R0, 0x7610, R245 ;  /* 0x0000761000f58816 */ /* 0x000ff000000000f5 */
[----:B------:R-:W1:Y:S02]  /*6600*/  @!UP0 LDCU UR45, c[0x0][0x880] ;  /* 0x00011000ff2d87ac */ /* 0x000e640008000800 */
.L_x_103:
[----:B------:R-:W2:Y:S04]  /*6610*/  LDL R0, [R1+0x18] ;  /* 0x0000180001007983 */ /* 0x000ea80000100800 */
[----:B------:R-:W3:Y:S04]  /*6620*/  LDL R2, [R1+0x30] ;  /* 0x0000300001027983 */ /* 0x000ee80000100800 */
[----:B------:R-:W4:Y:S01]  /*6630*/  LDL R4, [R1+0xc] ;  /* 0x00000c0001047983 */ /* 0x000f220000100800 */
[----:B--2---:R-:W-:Y:S02]  /*6640*/  R2UR UR5, R0 ;  /* 0x00000000000572ca */ /* 0x004fe400000e0000 */
[----:B---3--:R-:W-:Y:S02]  /*6650*/  R2UR UR4, R2 ;  /* 0x00000000020472ca */ /* 0x008fe400000e0000 */
[----:B----4-:R-:W-:Y:S09]  /*6660*/  R2UR UR6, R4 ;  /* 0x00000000040672ca */ /* 0x010ff200000e0000 */
[----:B------:R-:W-:Y:S04]  /*6670*/  UISETP.NE.U32.AND UP0, UPT, UR5, URZ, UPT ;  /* 0x000000ff0500728c */ /* 0x000fe8000bf05070 */
[----:B------:R-:W-:Y:S02]  /*6680*/  UISETP.NE.AND.EX UP0, UPT, UR4, URZ, UPT, UP0 ;  /* 0x000000ff0400728c */ /* 0x000fe4000bf05300 */
[----:B------:R-:W-:Y:S06]  /*6690*/  UISETP.NE.AND UP1, UPT, UR6, URZ, UPT ;  /* 0x000000ff0600728c */ /* 0x000fec000bf25270 */
[----:B------:R-:W-:Y:S01]  /*66a0*/  PLOP3.LUT P2, PT, PT, PT, UP1, 0x80, 0x8 ;  /* 0x000000000008781c */ /* 0x000fe20003f4f018 */
[----:B------:R-:W-:Y:S01]  /*66b0*/  @!UPT UIADD3 URZ, UPT, UPT, URZ, URZ, URZ ;  /* 0x000000fffffff290 */ /* 0x000fe2000fffe0ff */
[----:B------:R-:W-:Y:S11]  /*66c0*/  BRA.U !UP0, `(.L_x_104) ;  /* 0x00000001084c7547 */ /* 0x000ff6000b800000 */
[----:B------:R-:W2:Y:S01]  /*66d0*/  LDCU.64 UR8, c[0x0][0x358] ;  /* 0x00006b00ff0877ac */ /* 0x000ea20008000a00 */
[----:B------:R-:W3:Y:S01]  /*66e0*/  LDL R3, [R1+0x2c] ;  /* 0x00002c0001037983 */ /* 0x000ee20000100800 */
[----:B------:R-:W-:Y:S03]  /*66f0*/  R2UR UR6, R0 ;  /* 0x00000000000672ca */ /* 0x000fe600000e0000 */
[----:B------:R-:W4:Y:S02]  /*6700*/  LDL R2, [R1+0x28] ;  /* 0x0000280001027983 */ /* 0x000f240000100800 */
[----:B----4-:R-:W-:Y:S02]  /*6710*/  R2UR UR4, R2 ;  /* 0x00000000020472ca */ /* 0x010fe400000e0000 */
[----:B---3--:R-:W-:Y:S11]  /*6720*/  R2UR UR5, R3 ;  /* 0x00000000030572ca */ /* 0x008ff600000e0000 */
[----:B------:R-:W-:Y:S02]  /*6730*/  @!UPT UIADD3 URZ, UPT, UPT, URZ, URZ, URZ ;  /* 0x000000fffffff290 */ /* 0x000fe4000fffe0ff */
[----:B------:R-:W-:Y:S04]  /*6740*/  UISETP.NE.U32.AND UP0, UPT, UR5, URZ, UPT ;  /* 0x000000ff0500728c */ /* 0x000fe8000bf05070 */
[----:B------:R-:W-:Y:S06]  /*6750*/  UISETP.NE.AND.EX UP0, UPT, UR4, URZ, UPT, UP0 ;  /* 0x000000ff0400728c */ /* 0x000fec000bf05300 */
[----:B------:R-:W-:Y:S05]  /*6760*/  PLOP3.LUT P0, PT, PT, PT, UP0, 0x80, 0x8 ;  /* 0x000000000008781c */ /* 0x000fea0003f0f008 */
[----:B------:R-:W3:Y:S01]  /*6770*/  @UP0 LDCU.64 UR4, c[0x0][0x8a8] ;  /* 0x00011500ff0407ac */ /* 0x000ee20008000a00 */
[----:B------:R-:W-:Y:S04]  /*6780*/  @UP0 UIMAD UR6, UR36, UR6, URZ ;  /* 0x00000006240602a4 */ /* 0x000fe8000f8e02ff */
[----:B---3--:R-:W-:Y:S06]  /*6790*/  @UP0 UIMAD.WIDE UR4, UR6, 0x4, UR4 ;  /* 0x00000004060408a5 */ /* 0x008fec000f8e0204 */
[----:B------:R-:W-:Y:S02]  /*67a0*/  IMAD.U32 R2, RZ, RZ, UR4 ;  /* 0x00000004ff027e24 */ /* 0x000fe4000f8e00ff */
[----:B------:R-:W-:Y:S05]  /*67b0*/  IMAD.U32 R3, RZ, RZ, UR5 ;  /* 0x00000005ff037e24 */ /* 0x000fea000f8e00ff */
[----:B--2---:R-:W2:Y:S02]  /*67c0*/  @P0 LDG.E R0, desc[UR8][R2.64] ;  /* 0x0000000802000981 */ /* 0x004ea4000c1e1900 */
[----:B--2---:R-:W-:Y:S11]  /*67d0*/  @P0 R2UR UR37, R0 ;  /* 0x00000000002502ca */ /* 0x004ff600000e0000 */
[----:B------:R-:W-:Y:S03]  /*67e0*/  @!UPT UIADD3 URZ, UPT, UPT, URZ, URZ, URZ ;  /* 0x000000fffffff290 */ /* 0x000fe6000fffe0ff */
[----:B------:R-:W2:Y:S02]  /*67f0*/  @!UP0 LDCU UR37, c[0x0][0x8a0] ;  /* 0x00011400ff2587ac */ /* 0x000ea40008000800 */
.L_x_104:
[----:B------:R-:W-:Y:S01]  /*6800*/  R2UR UR4, R4 ;  /* 0x00000000040472ca */ /* 0x000fe200000e0000 */
[----:B------:R-:W-:Y:S01]  /*6810*/  UPLOP3.LUT UP2, UPT, UPT, UPT, UPT, 0x40, 0x4 ;  /* 0x000000000004789c */ /* 0x000fe20003f4e870 */
[----:B-1----:R-:W-:Y:S01]  /*6820*/  @P2 FSETP.NEU.AND P1, PT, RZ, UR45, PT ;  /* 0x0000002dff002c0b */ /* 0x002fe2000bf2d000 */
[----:B------:R-:W-:Y:S01]  /*6830*/  ULEA UR47, UR40, UR46, 0x3 ;  /* 0x0000002e282f7291 */ /* 0x000fe2000f8e18ff */
[----:B------:R-:W-:Y:S02]  /*6840*/  @P2 LOP3.LUT P0, RZ, R245, 0xff, RZ, 0xc0, !PT ;  /* 0x000000fff5ff2812 */ /* 0x000fe4000780c0ff */
[----:B------:R-:W-:Y:S02]  /*6850*/  CS2R R240, SRZ ;  /* 0x0000000000f07805 */ /* 0x000fe4000001ff00 */
[----:B------:R-:W-:Y:S02]  /*6860*/  R2UR UR7, R246 ;  /* 0x00000000f60772ca */ /* 0x000fe400000e0000 */
[----:B------:R-:W-:Y:S02]  /*6870*/  CS2R R230, SRZ ;  /* 0x0000000000e67805 */ /* 0x000fe4000001ff00 */
[----:B------:R-:W-:Y:S02]  /*6880*/  R2UR UR6, R251 ;  /* 0x00000000fb0672ca */ /* 0x000fe400000e0000 */
[----:B------:R-:W-:Y:S02]  /*6890*/  CS2R R222, SRZ ;  /* 0x0000000000de7805 */ /* 0x000fe4000001ff00 */
[----:B------:R-:W-:Y:S02]  /*68a0*/  CS2R R214, SRZ ;  /* 0x0000000000d67805 */ /* 0x000fe4000001ff00 */
[----:B------:R-:W-:Y:S02]  /*68b0*/  CS2R R206, SRZ ;  /* 0x0000000000ce7805 */ /* 0x000fe4000001ff00 */
[----:B------:R-:W-:Y:S01]  /*68c0*/  CS2R R198, SRZ ;  /* 0x0000000000c67805 */ /* 0x000fe2000001ff00 */
[----:B------:R-:W-:Y:S01]  /*68d0*/  UISETP.NE.AND UP4, UPT, UR4, URZ, UPT ;  /* 0x000000ff0400728c */ /* 0x000fe2000bf85270 */
[----:B------:R-:W-:Y:S02]  /*68e0*/  CS2R R190, SRZ ;  /* 0x0000000000be7805 */ /* 0x000fe4000001ff00 */
[----:B------:R-:W-:Y:S02]  /*68f0*/  CS2R R182, SRZ ;  /* 0x0000000000b67805 */ /* 0x000fe4000001ff00 */
[----:B------:R-:W-:Y:S02]  /*6900*/  CS2R R174, SRZ ;  /* 0x0000000000ae7805 */ /* 0x000fe4000001ff00 */
[----:B------:R-:W-:Y:S02]  /*6910*/  CS2R R166, SRZ ;  /* 0x0000000000a67805 */ /* 0x000fe4000001ff00 */
[----:B------:R-:W-:Y:S01]  /*6920*/  CS2R R158, SRZ ;  /* 0x00000000009e7805 */ /* 0x000fe2000001ff00 */
[----:B------:R-:W-:Y:S01]  /*6930*/  IMAD.U32 R0, RZ, RZ, UR7 ;  /* 0x00000007ff007e24 */ /* 0x000fe2000f8e00ff */
[----:B------:R-:W-:Y:S02]  /*6940*/  CS2R R150, SRZ ;  /* 0x0000000000967805 */ /* 0x000fe4000001ff00 */
[----:B------:R-:W-:Y:S02]  /*6950*/  CS2R R142, SRZ ;  /* 0x00000000008e7805 */ /* 0x000fe4000001ff00 */
[----:B------:R-:W-:Y:S02]  /*6960*/  CS2R R136, SRZ ;  /* 0x0000000000887805 */ /* 0x000fe4000001ff00 */
[----:B------:R-:W-:Y:S01]  /*6970*/  CS2R R22, SRZ ;  /* 0x0000000000167805 */ /* 0x000fe2000001ff00 */
[----:B------:R-:W1:Y:S01]  /*6980*/  @UP4 LDCU.64 UR4, c[0x0][0x888] ;  /* 0x00011100ff0447ac */ /* 0x000e620008000a00 */
[----:B------:R-:W-:Y:S02]  /*6990*/  @UP4 UPLOP3.LUT UP2, UPT, UPT, UPT, UP3, 0x80, 0x8 ;  /* 0x000000000008489c */ /* 0x000fe40003f4f030 */
[----:B-1----:R-:W-:Y:S04]  /*69a0*/  @UP4 UISETP.NE.U32.AND UP0, UPT, UR4, URZ, UPT ;  /* 0x000000ff0400428c */ /* 0x002fe8000bf05070 */
[----:B------:R-:W-:Y:S03]  /*69b0*/  @UP4 UISETP.NE.AND.EX UP1, UPT, UR5, URZ, UPT, UP0 ;  /* 0x000000ff0500428c */ /* 0x000fe6000bf25300 */
[----:B------:R-:W-:Y:S01]  /*69c0*/  @P2 VOTEU.ANY UP0, P1 ;  /* 0x0000000000ff2886 */ /* 0x000fe20000800100 */
[----:B------:R-:W-:Y:S02]  /*69d0*/  @UP4 USEL UR4, URZ, 0xffffffff, UP0 ;  /* 0xffffffffff044887 */ /* 0x000fe40008000000 */
[----:B------:R-:W-:Y:S01]  /*69e0*/  @UP4 USEL UR5, URZ, 0xffffffff, UP1 ;  /* 0xffffffffff054887 */ /* 0x000fe20008800000 */
[----:B------:R-:W-:Y:S01]  /*69f0*/  @P2 VOTEU.ANY UP0, P0 ;  /* 0x0000000000ff2886 */ /* 0x000fe20000000100 */
[----:B------:R-:W-:Y:S02]  /*6a00*/  PLOP3.LUT P2, PT, PT, PT, PT, 0x8, 0x80 ;  /* 0x000000000080781c */ /* 0x000fe40003f4e170 */
[----:B------:R-:W-:Y:S04]  /*6a10*/  @UP2 USEL UR4, UR5, UR4, !UP0 ;  /* 0x0000000405042287 */ /* 0x000fe8000c000000 */
[----:B------:R-:W-:Y:S04]  /*6a20*/  @UP4 ULOP3.LUT UR4, UR4, 0x1, URZ, 0xc0, !UPT ;  /* 0x0000000104044892 */ /* 0x000fe8000f8ec0ff */
[----:B------:R-:W-:Y:S06]  /*6a30*/  UISETP.NE.U32.OR UP0, UPT, UR4, 0x1, !UP4 ;  /* 0x000000010400788c */ /* 0x000fec000e705470 */
[----:B------:R-:W-:Y:S11]  /*6a40*/  PLOP3.LUT P0, PT, PT, PT, UP0, 0x80, 0x8 ;  /* 0x000000000008781c */ /* 0x000ff60003f0f008 */
[----:B------:R-:W-:Y:S02]  /*6a50*/  @!UPT UIADD3 URZ, UPT, UPT, URZ, URZ, URZ ;  /* 0x000000fffffff290 */ /* 0x000fe4000fffe0ff */
[----:B------:R-:W-:Y:S04]  /*6a60*/  @P0 SHF.L.U32 R0, R0, 0x1f, RZ ;  /* 0x0000001f00000819 */ /* 0x000fe800000006ff */
[----:B------:R1:W3:Y:S02]  /*6a70*/  @P0 SYNCS.PHASECHK.TRANS64.TRYWAIT P1, [UR46+0x140], R0 ;  /* 0x00014000ff0005a7 */ /* 0x0002e4000802112e */
[----:B-1----:R-:W-:Y:S05]  /*6a80*/  IMAD.U32 R0, RZ, RZ, UR6 ;  /* 0x00000006ff007e24 */ /* 0x002fea000f8e00ff */
[----:B------:R-:W-:Y:S04]  /*6a90*/  SHF.L.U32 R4, R0, 0x1f, RZ ;  /* 0x0000001f00047819 */ /* 0x000fe800000006ff */
[----:B------:R1:W4:Y:S01]  /*6aa0*/  SYNCS.PHASECHK.TRANS64.TRYWAIT P3, [UR47+0x180], R4 ;  /* 0x00018004ff0075a7 */ /* 0x000322000806112f */
[----:B---3--:R-:W-:Y:S01]  /*6ab0*/  @P0 PLOP3.LUT P2, PT, P1, PT, PT, 0x8, 0x80 ;  /* 0x000000000080081c */ /* 0x008fe20000f4e170 */
[----:B------:R-:W-:Y:S01]  /*6ac0*/  @!UPT UIADD3 URZ, UPT, UPT, URZ, URZ, URZ ;  /* 0x000000fffffff290 */ /* 0x000fe2000fffe0ff */
[----:B-1----:R-:W-:Y:S11]  /*6ad0*/  BRA.U !UP0, `(.L_x_105) ;  /* 0x0000000508347547 */ /* 0x002ff6000b800000 */
[----:B------:R-:W-:Y:S02]  /*6ae0*/  FSETP.NEU.AND P1, PT, RZ, UR45, PT ;  /* 0x0000002dff007c0b */ /* 0x000fe4000bf2d000 */
[----:B------:R-:W-:Y:S01]  /*6af0*/  LOP3.LUT P0, RZ, R245, 0xff, RZ, 0xc0, !PT ;  /* 0x000000fff5ff7812 */ /* 0x000fe2000780c0ff */
[----:B------:R-:W-:Y:S01]  /*6b00*/  @!UPT UIADD3 URZ, UPT, UPT, URZ, URZ, URZ ;  /* 0x000000fffffff290 */ /* 0x000fe2000fffe0ff */
[----:B------:R-:W-:Y:S11]  /*6b10*/  @!P2 BRA `(.L_x_106) ;  /* 0x000000000018a947 */ /* 0x000ff60003800000 */
[----:B------:R-:W-:Y:S11]  /*6b20*/  R2UR UR4, R246 ;  /* 0x00000000f60472ca */ /* 0x000ff600000e0000 */
[----:B------:R-:W-:Y:S02]  /*6b30*/  @!UPT UIADD3 URZ, UPT, UPT, URZ, URZ, URZ ;  /* 0x000000fffffff290 */ /* 0x000fe4000fffe0ff */
[----:B------:R-:W-:Y:S05]  /*6b40*/  IMAD.U32 R0, RZ, RZ, UR4 ;  /* 0x00000004ff007e24 */ /* 0x000fea000f8e00ff */
[----:B------:R-:W-:Y:S04]  /*6b50*/  SHF.L.U32 R0, R0, 0x1f, RZ ;  /* 0x0000001f00007819 */ /* 0x000fe800000006ff */
[----:B------:R-:W1:Y:S02]  /*6b60*/  SYNCS.PHASECHK.TRANS64.TRYWAIT P2, [UR46+0x140], R0 ;  /* 0x00014000ff0075a7 */ /* 0x000e64000804112e */
[----:B-1----:R-:W-:Y:S05]  /*6b70*/  @!P2 BRA `(.L_x_107) ;  /* 0x00000050002ca947 */ /* 0x002fea0003800000 */
.L_x_106:
[----:B------:R-:W3:Y:S01]  /*6b80*/  LDL R5, [R1+0x14] ;  /* 0x0000140001057983 */ /* 0x000ee20000100800 */
[----:B------:R-:W-:Y:S02]  /*6b90*/  CS2R R22, SRZ ;  /* 0x0000000000167805 */ /* 0x000fe4000001ff00 */
[----:B------:R-:W-:Y:S02]  /*6ba0*/  CS2R R136, SRZ ;  /* 0x0000000000887805 */ /* 0x000fe4000001ff00 */
[----:B------:R-:W-:Y:S01]  /*6bb0*/  CS2R R142, SRZ ;  /* 0x00000000008e7805 */ /* 0x000fe2000001ff00 */
[----:B------:R-:W5:Y:S01]  /*6bc0*/  LDL R3, [R1+0x10] ;  /* 0x0000100001037983 */ /* 0x000f620000100800 */
[----:B------:R-:W-:Y:S01]  /*6bd0*/  VOTEU.ANY UP1, P1 ;  /* 0x0000000000ff7886 */ /* 0x000fe20000820100 */
[----:B------:R-:W-:Y:S02]  /*6be0*/  CS2R R150, SRZ ;  /* 0x0000000000967805 */ /* 0x000fe4000001ff00 */
        /* <DEDUP_REMOVED lines=10> */
[----:B------:R-:W-:Y:S01]  /*6c90*/  CS2R R240, SRZ ;  /* 0x0000000000f07805 */ /* 0x000fe2000001ff00 */
[----:B------:R-:W1:Y:S01]  /*6ca0*/  S2UR UR7, SR_CgaCtaId ;  /* 0x00000000000779c3 */ /* 0x000e620000008800 */
[----:B------:R-:W-:Y:S11]  /*6cb0*/  R2UR UR6, R246 ;  /* 0x00000000f60672ca */ /* 0x000ff600000e0000 */
[----:B------:R-:W-:Y:S02]  /*6cc0*/  @!UPT UIADD3 URZ, UPT, UPT, URZ, URZ, URZ ;  /* 0x000000fffffff290 */ /* 0x000fe4000fffe0ff */
[----:B------:R-:W-:Y:S06]  /*6cd0*/  ULOP3.LUT UR6, UR6, 0x1, URZ, 0x3c, !UPT ;  /* 0x0000000106067892 */ /* 0x000fec000f8e3cff */
[----:B------:R-:W-:Y:S01]  /*6ce0*/  IMAD.U32 R246, RZ, RZ, UR6 ;  /* 0x00000006fff67e24 */ /* 0x000fe2000f8e00ff */
[----:B-----5:R-:W-:Y:S02]  /*6cf0*/  R2UR UR4, R3 ;  /* 0x00000000030472ca */ /* 0x020fe400000e0000 */
[----:B---3--:R-:W-:Y:S11]  /*6d00*/  R2UR UR5, R5 ;  /* 0x00000000050572ca */ /* 0x008ff600000e0000 */
[----:B------:R-:W-:Y:S02]  /*6d10*/  @!UPT UIADD3 URZ, UPT, UPT, URZ, URZ, URZ ;  /* 0x000000fffffff290 */ /* 0x000fe4000fffe0ff */
[----:B------:R-:W-:Y:S04]  /*6d20*/  UISETP.NE.U32.AND UP0, UPT, UR5, URZ, UPT ;  /* 0x000000ff0500728c */ /* 0x000fe8000bf05070 */
[----:B------:R-:W-:Y:S02]  /*6d30*/  UISETP.NE.AND.EX UP0, UPT, UR4, URZ, UPT, UP0 ;  /* 0x000000ff0400728c */ /* 0x000fe4000bf05300 */
[----:B------:R-:W-:Y:S02]  /*6d40*/  USEL UR4, URZ, 0xffffffff, UP1 ;  /* 0xffffffffff047887 */ /* 0x000fe40008800000 */
[----:B------:R-:W-:Y:S03]  /*6d50*/  USEL UR5, URZ, 0xffffffff, UP0 ;  /* 0xffffffffff057887 */ /* 0x000fe60008000000 */
[----:B------:R-:W-:Y:S01]  /*6d60*/  VOTEU.ANY UP0, P0 ;  /* 0x0000000000ff7886 */ /* 0x000fe20000000100 */
[----:B------:R-:W-:Y:S04]  /*6d70*/  @UP3 USEL UR4, UR5, UR4, !UP0 ;  /* 0x0000000405043287 */ /* 0x000fe8000c000000 */
[----:B------:R-:W-:Y:S04]  /*6d80*/  ULOP3.LUT UR4, UR4, 0x1, URZ, 0xc0, !UPT ;  /* 0x0000000104047892 */ /* 0x000fe8000f8ec0ff */
[----:B------:R-:W-:Y:S02]  /*6d90*/  UISETP.NE.U32.AND UP0, UPT, UR4, 0x1, UPT ;  /* 0x000000010400788c */ /* 0x000fe4000bf05070 */
[----:B------:R-:W-:Y:S04]  /*6da0*/  UIADD3 UR4, UPT, UPT, UR46, 0x148, URZ ;  /* 0x000001482e047890 */ /* 0x000fe8000fffe0ff */
[----:B------:R-:W-:Y:S01]  /*6db0*/  PLOP3.LUT P0, PT, PT, PT, UP0, 0x80, 0x8 ;  /* 0x000000000008781c */ /* 0x000fe20003f0f008 */
[----:B-1----:R-:W-:Y:S11]  /*6dc0*/  UPRMT UR4, UR7, 0x654, UR4 ;  /* 0x0000065407047896 */ /* 0x002ff60008000004 */
[----:B------:R-:W-:Y:S01]  /*6dd0*/  @!UPT UIADD3 URZ, UPT, UPT, URZ, URZ, URZ ;  /* 0x000000fffffff290 */ /* 0x000fe2000fffe0ff */
[----:B------:R-:W1:Y:S02]  /*6de0*/  @P0 S2R R2, SR_TID.X ;  /* 0x0000000000020919 */ /* 0x000e640000002100 */
[--C-:B-1----:R-:W-:Y:S01]  /*6df0*/  @P0 SHF.R.U32.HI R0, RZ, 0x4, R2.reuse ;  /* 0x00000004ff000819 */ /* 0x102fe20000011602 */
[----:B------:R-:W-:Y:S03]  /*6e00*/  @P0 IMAD.SHL.U32 R3, R2, 0x10, RZ ;  /* 0x0000001002030824 */ /* 0x000fe600078e00ff */
[----:B------:R-:W-:Y:S02]  /*6e10*/  @P0 LOP3.LUT R0, R0, 0x1, RZ, 0xc0, !PT ;  /* 0x0000000100000812 */ /* 0x000fe400078ec0ff */
[----:B------:R-:W-:Y:S02]  /*6e20*/  @P0 LOP3.LUT R3, R3, 0xf0, RZ, 0xc0, !PT ;  /* 0x000000f003030812 */ /* 0x000fe400078ec0ff */
[----:B------:R-:W-:Y:S05]  /*6e30*/  @P0 LOP3.LUT R0, R0, 0x60, R2, 0xf8, !PT ;  /* 0x0000006000000812 */ /* 0x000fea00078ef802 */
[----:B------:R-:W-:Y:S05]  /*6e40*/  @P0 IMAD R0, R0, 0x8, R3 ;  /* 0x0000000800000824 */ /* 0x000fea00078e0203 */
[----:B------:R1:W3:Y:S04]  /*6e50*/  @P0 LDS.64 R22, [R0+UR46+0x280] ;  /* 0x0002802e00160984 */ /* 0x0002e80008000a00 */
[----:B------:R1:W1:Y:S04]  /*6e60*/  @P0 LDS.64 R136, [R0+UR46+0x680] ;  /* 0x0006802e00880984 */ /* 0x0002680008000a00 */
        /* <DEDUP_REMOVED lines=12> */
[----:B------:R1:W1:Y:S01]  /*6f30*/  @P0 LDS.64 R240, [R0+UR46+0x3a80] ;  /* 0x003a802e00f00984 */ /* 0x0002620008000a00 */
[----:B------:R-:W-:Y:S01]  /*6f40*/  @!PT LDS RZ, [RZ] ;  /* 0x00000000fffff984 */ /* 0x000fe20000000800 */
[----:B------:R-:W-:Y:S01]  /*6f50*/  @!PT LDS RZ, [RZ] ;  /* 0x00000000fffff984 */ /* 0x000fe20000000800 */
[----:B------:R-:W-:Y:S01]  /*6f60*/  @!PT LDS RZ, [RZ] ;  /* 0x00000000fffff984 */ /* 0x000fe20000000800 */
[----:B------:R-:W-:Y:S01]  /*6f70*/  @!PT LDS RZ, [RZ] ;  /* 0x00000000fffff984 */ /* 0x000fe20000000800 */
[----:B------:R5:W-:Y:S06]  /*6f80*/  MEMBAR.ALL.CTA ;  /* 0x0000000000007992 */ /* 0x000bec0000008000 */
[----:B-----5:R-:W5:Y:S02]  /*6f90*/  FENCE.VIEW.ASYNC.S ;  /* 0x00000000000073c6 */ /* 0x020f640000000000 */
[----:B---3-5:R-:W-:Y:S01]  /*6fa0*/  SYNCS.ARRIVE.TRANS64.RED.A1T0 RZ, [UR4], RZ ;  /* 0x000000ffffff79a7 */ /* 0x028fe20008100404 */
.L_x_105:
[----:B----4-:R-:W-:Y:S05]  /*6fb0*/  @P3 BRA `(.L_x_108) ;  /* 0x0000000000083947 */ /* 0x010fea0003800000 */
[----:B------:R-:W3:Y:S02]  /*6fc0*/  SYNCS.PHASECHK.TRANS64.TRYWAIT P0, [UR47+0x180], R4 ;  /* 0x00018004ff0075a7 */ /* 0x000ee4000800112f */
[----:B---3--:R-:W-:Y:S05]  /*6fd0*/  @!P0 BRA `(.L_x_109) ;  /* 0x0000004c002c8947 */ /* 0x008fea0003800000 */
.L_x_108:
[----:B------:R-:W3:Y:S01]  /*6fe0*/  S2R R138, SR_TID.X ;  /* 0x00000000008a7919 */ /* 0x000ee20000002100 */
[----:B------:R-:W-:Y:S04]  /*6ff0*/  ULEA.HI UR4, UR40, UR40, URZ, 0x1 ;  /* 0x0000002828047291 */ /* 0x000fe8000f8f08ff */
[----:B------:R-:W-:Y:S02]  /*7000*/  USHF.R.U32.HI UR5, URZ, 0x1, UR4 ;  /* 0x00000001ff057899 */ /* 0x000fe40008011604 */
[----:B------:R-:W-:Y:S04]  /*7010*/  ULOP3.LUT UR4, UR4, 0xffe, URZ, 0xc0, !UPT ;  /* 0x00000ffe04047892 */ /* 0x000fe8000f8ec0ff */
[----:B------:R-:W-:Y:S01]  /*7020*/  UIADD3 UR4, UPT, UPT, -UR4, UR40, URZ ;  /* 0x0000002804047290 */ /* 0x000fe2000fffe1ff */
[----:B------:R-:W-:Y:S04]  /*7030*/  IMAD.U32 R2, RZ, RZ, UR5 ;  /* 0x00000005ff027e24 */ /* 0x000fe8000f8e00ff */
[----:B------:R-:W-:Y:S01]  /*7040*/  IMAD R2, R2, 0xf0, R16 ;  /* 0x000000f002027824 */ /* 0x000fe200078e0210 */
[----:B-1----:R-:W-:Y:S05]  /*7050*/  MOV R0, UR4 ;  /* 0x0000000400007c02 */ /* 0x002fea0008000f00 */
[----:B------:R-:W-:Y:S05]  /*7060*/  IMAD R17, R0, 0x100000, R2 ;  /* 0x0010000000117824 */ /* 0x000fea00078e0202 */
[----:B------:R-:W-:Y:S02]  /*7070*/  SHF.R.U32.HI R0, RZ, 0x15, R17 ;  /* 0x00000015ff007819 */ /* 0x000fe40000011611 */
[----:B---3--:R-:W-:Y:S04]  /*7080*/  SHF.R.U32.HI R19, RZ, 0x5, R138 ;  /* 0x00000005ff137819 */ /* 0x008fe8000001168a */
[----:B------:R-:W-:Y:S11]  /*7090*/  LOP3.LUT P0, RZ, R0, 0x3, R19, 0x48, !PT ;  /* 0x0000000300ff7812 */ /* 0x000ff60007804813 */
[----:B------:R-:W-:Y:S02]  /*70a0*/  @!UPT UIADD3 URZ, UPT, UPT, URZ, URZ, URZ ;  /* 0x000000fffffff290 */ /* 0x000fe4000fffe0ff */
[----:B------:R-:W-:Y:S05]  /*70b0*/  @!P0 BRA `(.L_x_110) ;  /* 0x0000000000408947 */ /* 0x000fea0003800000 */
[----:B------:R-:W1:Y:S01]  /*70c0*/  LDCU.64 UR8, c[0x4][0x68] ;  /* 0x01000d00ff0877ac */ /* 0x000e620008000a00 */
[----:B------:R-:W-:Y:S01]  /*70d0*/  MOV R3, 0x0 ;  /* 0x0000000000037802 */ /* 0x000fe20000000f00 */
[----:B------:R-:W-:Y:S02]  /*70e0*/  HFMA2 R12, -RZ, RZ, 0, 5.9604644775390625e-08 ;  /* 0x00000001ff0c7431 */ /* 0x000fe400000001ff */
[----:B------:R-:W-:Y:S02]  /*70f0*/  IMAD.MOV.U32 R8, RZ, RZ, 0x192 ;  /* 0x00000192ff087424 */ /* 0x000fe400078e00ff */
[----:B------:R-:W-:Y:S01]  /*7100*/  IMAD.MOV.U32 R13, RZ, RZ, RZ ;  /* 0x000000ffff0d7224 */ /* 0x000fe200078e00ff */
[----:B------:R-:W3:Y:S01]  /*7110*/  LDCU.64 UR6, c[0x4][0x70] ;  /* 0x01000e00ff0677ac */ /* 0x000ee20008000a00 */
[----:B------:R-:W4:Y:S01]  /*7120*/  LDC.64 R2, c[0x4][R3] ;  /* 0x0100000003027b82 */ /* 0x000f220000000a00 */
[----:B------:R-:W5:Y:S01]  /*7130*/  LDCU.64 UR4, c[0x4][0x8] ;  /* 0x01000100ff0477ac */ /* 0x000f620008000a00 */
[----:B-1----:R-:W-:Y:S01]  /*7140*/  MOV R5, UR9 ;  /* 0x0000000900057c02 */ /* 0x002fe20008000f00 */
[----:B------:R-:W-:Y:S01]  /*7150*/  IMAD.U32 R4, RZ, RZ, UR8 ;  /* 0x00000008ff047e24 */ /* 0x000fe2000f8e00ff */
[----:B---3--:R-:W-:Y:S01]  /*7160*/  MOV R7, UR7 ;  /* 0x0000000700077c02 */ /* 0x008fe20008000f00 */
[----:B------:R-:W-:Y:S01]  /*7170*/  IMAD.U32 R6, RZ, RZ, UR6 ;  /* 0x00000006ff067e24 */ /* 0x000fe2000f8e00ff */
[----:B-----5:R-:W-:Y:S01]  /*7180*/  MOV R11, UR5 ;  /* 0x00000005000b7c02 */ /* 0x020fe20008000f00 */
[----:B------:R-:W-:Y:S02]  /*7190*/  IMAD.U32 R10, RZ, RZ, UR4 ;  /* 0x00000004ff0a7e24 */ /* 0x000fe4000f8e00ff */
[----:B------:R-:W-:Y:S07]  /*71a0*/  LEPC R20, `(.L_x_110) ;  /* 0x000000001014794e */ /* 0x000fee0000000000 */
[----:B--2-4-:R-:W-:Y:S05]  /*71b0*/  CALL.ABS.NOINC R2 ;  /* 0x0000000002007343 */ /* 0x014fea0003c00000 */
.L_x_110:
[----:B------:R-:W-:Y:S05]  /*71c0*/  WARPSYNC.ALL ;  /* 0x0000000000007948 */ /* 0x000fea0003800000 */
[C---:B------:R-:W-:Y:S01]  /*71d0*/  R2UR UR4, R17.reuse ;  /* 0x00000000110472ca */ /* 0x040fe200000e0000 */
[----:B------:R-:W-:Y:S05]  /*71e0*/  VIADD R0, R17, 0x10 ;  /* 0x0000001011007836 */ /* 0x000fea0000000000 */
[----:B------:R-:W-:Y:S04]  /*71f0*/  SHF.R.U32.HI R0, RZ, 0x15, R0 ;  /* 0x00000015ff007819 */ /* 0x000fe80000011600 */
[----:B------:R-:W-:Y:S03]  /*7200*/  LOP3.LUT P0, RZ, R0, 0x3, R19, 0x48, !PT ;  /* 0x0000000300ff7812 */ /* 0x000fe60007804813 */
[----:B------:R-:W1:Y:S01]  /*7210*/  LDTM.16dp32bit_t0_t15.x8 R128, tmem[UR4] ;  /* 0x00000004008079ee */ /* 0x000e620008980000 */
[----:B------:R-:W3:Y:S09]  /*7220*/  LDTM.16dp32bit_t16_t31.x8 R128, tmem[UR4+0x8] ;  /* 0x00000804008079ee */ /* 0x000ef200089a0000 */
[----:B---3--:R-:W-:Y:S05]  /*7230*/  @!P0 BRA `(.L_x_111) ;  /* 0x0000000000408947 */ /* 0x008fea0003800000 */
[----:B------:R-:W3:Y:S01]  /*7240*/  LDCU.64 UR8, c[0x4][0x68] ;  /* 0x01000d00ff0877ac */ /* 0x000ee20008000a00 */
[----:B------:R-:W-:Y:S01]  /*7250*/  MOV R3, 0x0 ;  /* 0x0000000000037802 */ /* 0x000fe20000000f00 */
[----:B------:R-:W-:Y:S02]  /*7260*/  HFMA2 R12, -RZ, RZ, 0, 5.9604644775390625e-08 ;  /* 0x00000001ff0c7431 */ /* 0x000fe400000001ff */
[----:B------:R-:W-:Y:S02]  /*7270*/  IMAD.MOV.U32 R8, RZ, RZ, 0x192 ;  /* 0x00000192ff087424 */ /* 0x000fe400078e00ff */
[----:B------:R-:W-:Y:S01]  /*7280*/  IMAD.MOV.U32 R13, RZ, RZ, RZ ;  /* 0x000000ffff0d7224 */ /* 0x000fe200078e00ff */
[----:B------:R-:W4:Y:S01]  /*7290*/  LDCU.64 UR6, c[0x4][0x70] ;  /* 0x01000e00ff0677ac */ /* 0x000f220008000a00 */
[----:B------:R-:W1:Y:S01]  /*72a0*/  LDC.64 R2, c[0x4][R3] ;  /* 0x0100000003027b82 */ /* 0x000e620000000a00 */
[----:B------:R-:W5:Y:S01]  /*72b0*/  LDCU.64 UR4, c[0x4][0x8] ;  /* 0x01000100ff0477ac */ /* 0x000f620008000a00 */
[----:B---3--:R-:W-:Y:S01]  /*72c0*/  MOV R5, UR9 ;  /* 0x0000000900057c02 */ /* 0x008fe20008000f00 */
[----:B------:R-:W-:Y:S01]  /*72d0*/  IMAD.U32 R4, RZ, RZ, UR8 ;  /* 0x00000008ff047e24 */ /* 0x000fe2000f8e00ff */
[----:B----4-:R-:W-:Y:S01]  /*72e0*/  MOV R7, UR7 ;  /* 0x0000000700077c02 */ /* 0x010fe20008000f00 */
[----:B------:R-:W-:Y:S01]  /*72f0*/  IMAD.U32 R6, RZ, RZ, UR6 ;  /* 0x00000006ff067e24 */ /* 0x000fe2000f8e00ff */
[----:B-----5:R-:W-:Y:S01]  /*7300*/  MOV R11, UR5 ;  /* 0x00000005000b7c02 */ /* 0x020fe20008000f00 */
[----:B------:R-:W-:Y:S02]  /*7310*/  IMAD.U32 R10, RZ, RZ, UR4 ;  /* 0x00000004ff0a7e24 */ /* 0x000fe4000f8e00ff */
[----:B------:R-:W-:Y:S07]  /*7320*/  LEPC R20, `(.L_x_111) ;  /* 0x000000001014794e */ /* 0x000fee0000000000 */
[----:B-12---:R-:W-:Y:S05]  /*7330*/  CALL.ABS.NOINC R2 ;  /* 0x0000000002007343 */ /* 0x006fea0003c00000 */
.L_x_111:
[----:B------:R-:W-:Y:S05]  /*7340*/  WARPSYNC.ALL ;  /* 0x0000000000007948 */ /* 0x000fea0003800000 */
[C---:B------:R-:W-:Y:S01]  /*7350*/  R2UR UR4, R17.reuse ;  /* 0x00000000110472ca */ /* 0x040fe200000e0000 */
[----:B------:R-:W-:Y:S05]  /*7360*/  VIADD R0, R17, 0x20 ;  /* 0x0000002011007836 */ /* 0x000fea0000000000 */
[----:B------:R-:W-:Y:S04]  /*7370*/  SHF.R.U32.HI R0, RZ, 0x15, R0 ;  /* 0x00000015ff007819 */ /* 0x000fe80000011600 */
[----:B------:R-:W-:Y:S03]  /*7380*/  LOP3.LUT P0, RZ, R0, 0x3, R19, 0x48, !PT ;  /* 0x0000000300ff7812 */ /* 0x000fe60007804813 */
[----:B------:R-:W3:Y:S01]  /*7390*/  LDTM.16dp32bit_t0_t15.x8 R120, tmem[UR4+0x10] ;  /* 0x00001004007879ee */ /* 0x000ee20008980000 */
[----:B------:R-:W4:Y:S09]  /*73a0*/  LDTM.16dp32bit_t16_t31.x8 R120, tmem[UR4+0x18] ;  /* 0x00001804007879ee */ /* 0x000f3200089a0000 */
[----:B----4-:R-:W-:Y:S05]  /*73b0*/  @!P0 BRA `(.L_x_112) ;  /* 0x0000000000408947 */ /* 0x010fea0003800000 */
[----:B------:R-:W4:Y:S01]  /*73c0*/  LDCU.64 UR8, c[0x4][0x68] ;  /* 0x01000d00ff0877ac */ /* 0x000f220008000a00 */
[----:B------:R-:W-:Y:S01]  /*73d0*/  MOV R3, 0x0 ;  /* 0x0000000000037802 */ /* 0x000fe20000000f00 */
[----:B------:R-:W-:Y:S02]  /*73e0*/  HFMA2 R12, -RZ, RZ, 0, 5.9604644775390625e-08 ;  /* 0x00000001ff0c7431 */ /* 0x000fe400000001ff */
[----:B------:R-:W-:Y:S02]  /*73f0*/  IMAD.MOV.U32 R8, RZ, RZ, 0x192 ;  /* 0x00000192ff087424 */ /* 0x000fe400078e00ff */
[----:B------:R-:W-:Y:S01]  /*7400*/  IMAD.MOV.U32 R13, RZ, RZ, RZ ;  /* 0x000000ffff0d7224 */ /* 0x000fe200078e00ff */
[----:B------:R-:W5:Y:S01]  /*7410*/  LDCU.64 UR6, c[0x4][0x70] ;  /* 0x01000e00ff0677ac */ /* 0x000f620008000a00 */
[----:B------:R-:W1:Y:S01]  /*7420*/  LDC.64 R2, c[0x4][R3] ;  /* 0x0100000003027b82 */ /* 0x000e620000000a00 */
[----:B------:R-:W2:Y:S01]  /*7430*/  LDCU.64 UR4, c[0x4][0x8] ;  /* 0x01000100ff0477ac */ /* 0x000ea20008000a00 */
[----:B----4-:R-:W-:Y:S01]  /*7440*/  MOV R5, UR9 ;  /* 0x0000000900057c02 */ /* 0x010fe20008000f00 */
[----:B------:R-:W-:Y:S01]  /*7450*/  IMAD.U32 R4, RZ, RZ, UR8 ;  /* 0x00000008ff047e24 */ /* 0x000fe2000f8e00ff */
[----:B-----5:R-:W-:Y:S01]  /*7460*/  MOV R7, UR7 ;  /* 0x0000000700077c02 */ /* 0x020fe20008000f00 */
[----:B------:R-:W-:Y:S01]  /*7470*/  IMAD.U32 R6, RZ, RZ, UR6 ;  /* 0x00000006ff067e24 */ /* 0x000fe2000f8e00ff */
[----:B--2---:R-:W-:Y:S01]  /*7480*/  MOV R11, UR5 ;  /* 0x00000005000b7c02 */ /* 0x004fe20008000f00 */
[----:B------:R-:W-:Y:S02]  /*7490*/  IMAD.U32 R10, RZ, RZ, UR4 ;  /* 0x00000004ff0a7e24 */ /* 0x000fe4000f8e00ff */
[----:B------:R-:W-:Y:S07]  /*74a0*/  LEPC R20, `(.L_x_112) ;  /* 0x000000001014794e */ /* 0x000fee0000000000 */
[----:B-1-3--:R-:W-:Y:S05]  /*74b0*/  CALL.ABS.NOINC R2 ;  /* 0x0000000002007343 */ /* 0x00afea0003c00000 */
.L_x_112:
[----:B------:R-:W-:Y:S05]  /*74c0*/  WARPSYNC.ALL ;  /* 0x0000000000007948 */ /* 0x000fea0003800000 */
[C---:B------:R-:W-:Y:S01]  /*74d0*/  R2UR UR4, R17.reuse ;  /* 0x00000000110472ca */ /* 0x040fe200000e0000 */
[----:B------:R-:W-:Y:S05]  /*74e0*/  VIADD R0, R17, 0x30 ;  /* 0x0000003011007836 */ /* 0x000fea0000000000 */
[----:B------:R-:W-:Y:S04]  /*74f0*/  SHF.R.U32.HI R0, RZ, 0x15, R0 ;  /* 0x00000015ff007819 */ /* 0x000fe80000011600 */
[----:B------:R-:W-:Y:S03]  /*7500*/  LOP3.LUT P0, RZ, R0, 0x3, R19, 0x48, !PT ;  /* 0x0000000300ff7812 */ /* 0x000fe60007804813 */
[----:B------:R-:W4:Y:S01]  /*7510*/  LDTM.16dp32bit_t0_t15.x8 R112, tmem[UR4+0x20] ;  /* 0x00002004007079ee */ /* 0x000f220008980000 */
[----:B------:R-:W1:Y:S09]  /*7520*/  LDTM.16dp32bit_t16_t31.x8 R112, tmem[UR4+0x28] ;  /* 0x00002804007079ee */ /* 0x000e7200089a0000 */
[----:B-1----:R-:W-:Y:S05]  /*7530*/  @!P0 BRA `(.L_x_113) ;  /* 0x0000000000408947 */ /* 0x002fea0003800000 */
[----:B------:R-:W1:Y:S01]  /*7540*/  LDCU.64 UR8, c[0x4][0x68] ;  /* 0x01000d00ff0877ac */ /* 0x000e620008000a00 */
[----:B------:R-:W-:Y:S01]  /*7550*/  MOV R3, 0x0 ;  /* 0x0000000000037802 */ /* 0x000fe20000000f00 */
[----:B------:R-:W-:Y:S02]  /*7560*/  HFMA2 R12, -RZ, RZ, 0, 5.9604644775390625e-08 ;  /* 0x00000001ff0c7431 */ /* 0x000fe400000001ff */
[----:B------:R-:W-:Y:S02]  /*7570*/  IMAD.MOV.U32 R8, RZ, RZ, 0x192 ;  /* 0x00000192ff087424 */ /* 0x000fe400078e00ff */
[----:B------:R-:W-:Y:S01]  /*7580*/  IMAD.MOV.U32 R13, RZ, RZ, RZ ;  /* 0x000000ffff0d7224 */ /* 0x000fe200078e00ff */
[----:B------:R-:W5:Y:S01]  /*7590*/  LDCU.64 UR6, c[0x4][0x70] ;  /* 0x01000e00ff0677ac */ /* 0x000f620008000a00 */
[----:B------:R-:W2:Y:S01]  /*75a0*/  LDC.64 R2, c[0x4][R3] ;  /* 0x0100000003027b82 */ /* 0x000ea20000000a00 */
[----:B------:R-:W3:Y:S01]  /*75b0*/  LDCU.64 UR4, c[0x4][0x8] ;  /* 0x01000100ff0477ac */ /* 0x000ee20008000a00 */
[----:B-1----:R-:W-:Y:S01]  /*75c0*/  MOV R5, UR9 ;  /* 0x0000000900057c02 */ /* 0x002fe20008000f00 */
[----:B------:R-:W-:Y:S01]  /*75d0*/  IMAD.U32 R4, RZ, RZ, UR8 ;  /* 0x00000008ff047e24 */ /* 0x000fe2000f8e00ff */
[----:B-----5:R-:W-:Y:S01]  /*75e0*/  MOV R7, UR7 ;  /* 0x0000000700077c02 */ /* 0x020fe20008000f00 */
[----:B------:R-:W-:Y:S01]  /*75f0*/  IMAD.U32 R6, RZ, RZ, UR6 ;  /* 0x00000006ff067e24 */ /* 0x000fe2000f8e00ff */
[----:B---3--:R-:W-:Y:S01]  /*7600*/  MOV R11, UR5 ;  /* 0x00000005000b7c02 */ /* 0x008fe20008000f00 */
[----:B------:R-:W-:Y:S02]  /*7610*/  IMAD.U32 R10, RZ, RZ, UR4 ;  /* 0x00000004ff0a7e24 */ /* 0x000fe4000f8e00ff */
[----:B------:R-:W-:Y:S07]  /*7620*/  LEPC R20, `(.L_x_113) ;  /* 0x000000001014794e */ /* 0x000fee0000000000 */
[----:B--2-4-:R-:W-:Y:S05]  /*7630*/  CALL.ABS.NOINC R2 ;  /* 0x0000000002007343 */ /* 0x014fea0003c00000 */
.L_x_113:
[----:B------:R-:W-:Y:S05]  /*7640*/  WARPSYNC.ALL ;  /* 0x0000000000007948 */ /* 0x000fea0003800000 */
[C---:B------:R-:W-:Y:S01]  /*7650*/  R2UR UR4, R17.reuse ;  /* 0x00000000110472ca */ /* 0x040fe200000e0000 */
[----:B------:R-:W-:Y:S05]  /*7660*/  VIADD R0, R17, 0x40 ;  /* 0x0000004011007836 */ /* 0x000fea0000000000 */
[----:B------:R-:W-:Y:S04]  /*7670*/  SHF.R.U32.HI R0, RZ, 0x15, R0 ;  /* 0x00000015ff007819 */ /* 0x000fe80000011600 */
[----:B------:R-:W-:Y:S03]  /*7680*/  LOP3.LUT P0, RZ, R0, 0x3, R19, 0x48, !PT ;  /* 0x0000000300ff7812 */ /* 0x000fe60007804813 */
[----:B------:R-:W1:Y:S01]  /*7690*/  LDTM.16dp32bit_t0_t15.x8 R104, tmem[UR4+0x30] ;  /* 0x00003004006879ee */ /* 0x000e620008980000 */
        /* <DEDUP_REMOVED lines=18> */
.L_x_114:
        /* <DEDUP_REMOVED lines=24> */
.L_x_115:
        /* <DEDUP_REMOVED lines=24> */
.L_x_116:
        /* <DEDUP_REMOVED lines=24> */
.L_x_117:
        /* <DEDUP_REMOVED lines=24> */
.L_x_118:
        /* <DEDUP_REMOVED lines=24> */
.L_x_119:
        /* <DEDUP_REMOVED lines=24> */
.L_x_120:
        /* <DEDUP_REMOVED lines=24> */
.L_x_121:
        /* <DEDUP_REMOVED lines=24> */
.L_x_122:
        /* <DEDUP_REMOVED lines=24> */
.L_x_123:
[----:B------:R-:W-:Y:S05]  /*8540*/  WARPSYNC.ALL ;  /* 0x0000000000007948 */ /* 0x000fea0003800000 */
[C---:B------:R-:W-:Y:S01]  /*8550*/  R2UR UR4, R17.reuse ;  /* 0x00000000110472ca */ /* 0x040fe200000e0000 */
[----:B------:R-:W-:Y:S01]  /*8560*/  VIADD R0, R17, 0xe0 ;  /* 0x000000e011007836 */ /* 0x000fe20000000000 */
[----:B------:R-:W-:Y:S04]  /*8570*/  BSSY.RECONVERGENT B6, `(.L_x_124) ;  /* 0x0000016000067945 */ /* 0x000fe80003800200 */
        /* <DEDUP_REMOVED lines=21> */
.L_x_125:
[----:B--2---:R-:W-:Y:S05]  /*86d0*/  BSYNC.RECONVERGENT B6 ;  /* 0x0000000000067941 */ /* 0x004fea0003800200 */
.L_x_124:
[----:B------:R-:W-:Y:S01]  /*86e0*/  LOP3.LUT R249, R138, 0x60, RZ, 0xc0, !PT ;  /* 0x000000608af97812 */ /* 0x000fe200078ec0ff */
[----:B------:R-:W-:Y:S05]  /*86f0*/  WARPSYNC.ALL ;  /* 0x0000000000007948 */ /* 0x000fea0003800000 */
[----:B------:R-:W-:Y:S01]  /*8700*/  SHF.R.U32.HI R0, RZ, 0x4, R138 ;  /* 0x00000004ff007819 */ /* 0x000fe2000001168a */
[----:B------:R-:W1:Y:S01]  /*8710*/  S2UR UR5, SR_CgaCtaId ;  /* 0x00000000000579c3 */ /* 0x000e620000008800 */
[-C--:B------:R-:W-:Y:S01]  /*8720*/  F2FP.F16.E4M3.UNPACK_B R2, R22.reuse ;  /* 0x00000016ff02723e */ /* 0x080fe200020006ff */
[----:B------:R-:W-:Y:S01]  /*8730*/  FMUL R128, R128, UR37 ;  /* 0x0000002580807c20 */ /* 0x000fe20008400000 */
[-C--:B------:R-:W-:Y:S01]  /*8740*/  F2FP.F16.E4M3.UNPACK_B R4, R23.reuse ;  /* 0x00000017ff04723e */ /* 0x080fe200020006ff */
[----:B------:R-:W-:Y:S01]  /*8750*/  FMUL R129, R129, UR37 ;  /* 0x0000002581817c20 */ /* 0x000fe20008400000 */
[----:B------:R-:W-:Y:S01]  /*8760*/  F2FP.F16.E4M3.UNPACK_B R22, R22.H1 ;  /* 0x00000016ff16723e */ /* 0x000fe200030006ff */
[----:B------:R-:W-:Y:S01]  /*8770*/  FMUL R132, R132, UR37 ;  /* 0x0000002584847c20 */ /* 0x000fe20008400000 */
[----:B------:R-:W-:Y:S01]  /*8780*/  F2FP.F16.E4M3.UNPACK_B R23, R23.H1 ;  /* 0x00000017ff17723e */ /* 0x000fe200030006ff */
[--C-:B------:R-:W-:Y:S01]  /*8790*/  HADD2.F32 R13, -RZ, R4.reuse.H0_H0 ;  /* 0x20000004ff0d7230 */ /* 0x100fe20000004100 */
[----:B------:R-:W-:Y:S01]  /*87a0*/  F2FP.F16.E4M3.UNPACK_B R5, R137 ;  /* 0x00000089ff05723e */ /* 0x000fe200020006ff */
[----:B------:R-:W-:Y:S01]  /*87b0*/  HADD2.F32 R14, -RZ, R4.H1_H1 ;  /* 0x30000004ff0e7230 */ /* 0x000fe20000004100 */
[-C--:B------:R-:W-:Y:S01]  /*87c0*/  F2FP.F16.E4M3.UNPACK_B R4, R136.reuse ;  /* 0x00000088ff04723e */ /* 0x080fe200020006ff */
[----:B------:R-:W-:Y:S01]  /*87d0*/  FMUL R133, R133, UR37 ;  /* 0x0000002585857c20 */ /* 0x000fe20008400000 */
[----:B------:R-:W-:Y:S01]  /*87e0*/  F2FP.F16.E4M3.UNPACK_B R136, R136.H1 ;  /* 0x00000088ff88723e */ /* 0x000fe200030006ff */
[----:B---3--:R-:W-:Y:S01]  /*87f0*/  FMUL R120, R120, UR37 ;  /* 0x0000002578787c20 */ /* 0x008fe20008400000 */
[----:B------:R-:W-:Y:S01]  /*8800*/  R2UR UR4, R17 ;  /* 0x00000000110472ca */ /* 0x000fe200000e0000 */
[--C-:B------:R-:W-:Y:S01]  /*8810*/  HADD2.F32 R19, -RZ, R4.reuse.H0_H0 ;  /* 0x20000004ff137230 */ /* 0x100fe20000004100 */
[----:B------:R-:W-:Y:S01]  /*8820*/  F2FP.F16.E4M3.UNPACK_B R6, R143 ;  /* 0x0000008fff06723e */ /* 0x000fe200020006ff */
[----:B------:R-:W-:Y:S01]  /*8830*/  HADD2.F32 R20, -RZ, R4.H1_H1 ;  /* 0x30000004ff147230 */ /* 0x000fe20000004100 */
[----:B------:R-:W-:Y:S01]  /*8840*/  LOP3.LUT R249, R249, 0x1, R0, 0xf8, !PT ;  /* 0x00000001f9f97812 */ /* 0x000fe200078ef800 */
[----:B------:R-:W-:Y:S02]  /*8850*/  HADD2.F32 R0, -RZ, R2.H0_H0 ;  /* 0x20000002ff007230 */ /* 0x000fe40000004100 */
[----:B------:R-:W-:Y:S01]  /*8860*/  FMUL R121, R121, UR37 ;  /* 0x0000002579797c20 */ /* 0x000fe20008400000 */
[----:B------:R-:W-:Y:S02]  /*8870*/  HADD2.F32 R144, -RZ, R6.H1_H1 ;  /* 0x30000006ff907230 */ /* 0x000fe40000004100 */
[----:B------:R-:W-:Y:S01]  /*8880*/  FMUL R124, R124, UR37 ;  /* 0x000000257c7c7c20 */ /* 0x000fe20008400000 */
[----:B------:R-:W-:Y:S02]  /*8890*/  HADD2.F32 R2, -RZ, R2.H1_H1 ;  /* 0x30000002ff027230 */ /* 0x000fe40000004100 */
[----:B------:R-:W-:Y:S01]  /*88a0*/  FFMA R128, R0, UR45, R128 ;  /* 0x0000002d00807c23 */ /* 0x000fe20008000080 */
[----:B------:R-:W-:Y:S01]  /*88b0*/  FMUL R125, R125, UR37 ;  /* 0x000000257d7d7c20 */ /* 0x000fe20008400000 */
[----:B------:R-:W-:Y:S01]  /*88c0*/  F2FP.F16.E4M3.UNPACK_B R4, R137.H1 ;  /* 0x00000089ff04723e */ /* 0x000fe200030006ff */
[----:B----4-:R-:W-:Y:S01]  /*88d0*/  FMUL R112, R112, UR37 ;  /* 0x0000002570707c20 */ /* 0x010fe20008400000 */
[----:B------:R-:W-:Y:S01]  /*88e0*/  FFMA R129, R2, UR45, R129 ;  /* 0x0000002d02817c23 */ /* 0x000fe20008000081 */
[-C--:B------:R-:W-:Y:S01]  /*88f0*/  F2FP.F16.E4M3.UNPACK_B R242, R241.reuse ;  /* 0x000000f1fff2723e */ /* 0x080fe200020006ff */
[----:B------:R-:W-:Y:S01]  /*8900*/  FMUL R113, R113, UR37 ;  /* 0x0000002571717c20 */ /* 0x000fe20008400000 */
[----:B------:R-:W-:Y:S01]  /*8910*/  FMUL R116, R116, UR37 ;  /* 0x0000002574747c20 */ /* 0x000fe20008400000 */
[----:B------:R-:W-:Y:S01]  /*8920*/  F2FP.F16.E4M3.UNPACK_B R241, R241.H1 ;  /* 0x000000f1fff1723e */ /* 0x000fe200030006ff */
[----:B------:R-:W-:Y:S01]  /*8930*/  FMUL R117, R117, UR37 ;  /* 0x0000002575757c20 */ /* 0x000fe20008400000 */
        /* <DEDUP_REMOVED lines=34> */
[----:B------:R-:W-:Y:S02]  /*8b60*/  HADD2.F32 R239, -RZ, R242.H0_H0 ;  /* 0x200000f2ffef7230 */ /* 0x000fe40000004100 */
        /* <DEDUP_REMOVED lines=10> */
[--C-:B------:R-:W-:Y:S02]  /*8c10*/  HADD2.F32 R3, -RZ, R22.reuse.H0_H0 ;  /* 0x20000016ff037230 */ /* 0x100fe40000004100 */
[----:B------:R-:W-:Y:S01]  /*8c20*/  FMUL R130, R130, UR37 ;  /* 0x0000002582827c20 */ /* 0x000fe20008400000 */
[----:B------:R-:W-:Y:S02]  /*8c30*/  HADD2.F32 R12, -RZ, R22.H1_H1 ;  /* 0x30000016ff0c7230 */ /* 0x000fe40000004100 */
[----:B------:R-:W-:Y:S01]  /*8c40*/  FMUL R131, R131, UR37 ;  /* 0x0000002583837c20 */ /* 0x000fe20008400000 */
[--C-:B------:R-:W-:Y:S02]  /*8c50*/  HADD2.F32 R15, -RZ, R23.reuse.H0_H0 ;  /* 0x20000017ff0f7230 */ /* 0x100fe40000004100 */
[----:B------:R-:W-:Y:S01]  /*8c60*/  FFMA R130, R3, UR45, R130 ;  /* 0x0000002d03827c23 */ /* 0x000fe20008000082 */
[----:B------:R-:W-:Y:S02]  /*8c70*/  HADD2.F32 R17, -RZ, R23.H1_H1 ;  /* 0x30000017ff117230 */ /* 0x000fe40000004100 */
[----:B------:R-:W-:Y:S01]  /*8c80*/  FFMA R131, R12, UR45, R131 ;  /* 0x0000002d0c837c23 */ /* 0x000fe20008000083 */
[----:B------:R-:W-:Y:S01]  /*8c90*/  FFMA R132, R13, UR45, R132 ;  /* 0x0000002d0d847c23 */ /* 0x000fe20008000084 */
[----:B------:R-:W-:Y:S01]  /*8ca0*/  FFMA R133, R14, UR45, R133 ;  /* 0x0000002d0e857c23 */ /* 0x000fe20008000085 */
[--C-:B------:R-:W-:Y:S02]  /*8cb0*/  HADD2.F32 R23, -RZ, R5.reuse.H0_H0 ;  /* 0x20000005ff177230 */ /* 0x100fe40000004100 */
[----:B------:R-:W-:Y:S01]  /*8cc0*/  FMUL R134, R134, UR37 ;  /* 0x0000002586867c20 */ /* 0x000fe20008400000 */
[----:B------:R-:W-:Y:S01]  /*8cd0*/  F2FP.SATFINITE.E4M3.F32.PACK_AB_MERGE_C R130, R131, R130, RZ ;  /* 0x000000828382723e */ /* 0x000fe200048070ff */
[--C-:B------:R-:W-:Y:S02]  /*8ce0*/  HADD2.F32 R21, -RZ, R136.reuse.H0_H0 ;  /* 0x20000088ff157230 */ /* 0x100fe40000004100 */
[----:B------:R-:W-:Y:S01]  /*8cf0*/  FMUL R135, R135, UR37 ;  /* 0x0000002587877c20 */ /* 0x000fe20008400000 */
[----:B------:R-:W-:Y:S01]  /*8d00*/  FFMA R134, R15, UR45, R134 ;  /* 0x0000002d0f867c23 */ /* 0x000fe20008000086 */
[----:B------:R-:W-:Y:S01]  /*8d10*/  F2FP.SATFINITE.E4M3.F32.PACK_AB_MERGE_C R128, R129, R128, R130 ;  /* 0x000000808180723e */ /* 0x000fe20004807082 */
[----:B------:R-:W-:Y:S02]  /*8d20*/  HADD2.F32 R22, -RZ, R136.H1_H1 ;  /* 0x30000088ff167230 */ /* 0x000fe40000004100 */
[----:B------:R-:W-:Y:S01]  /*8d30*/  FFMA R135, R17, UR45, R135 ;  /* 0x0000002d11877c23 */ /* 0x000fe20008000087 */
[----:B------:R-:W-:Y:S01]  /*8d40*/  FFMA R120, R19, UR45, R120 ;  /* 0x0000002d13787c23 */ /* 0x000fe20008000078 */
[----:B------:R-:W-:Y:S01]  /*8d50*/  FFMA R121, R20, UR45, R121 ;  /* 0x0000002d14797c23 */ /* 0x000fe20008000079 */
[----:B------:R-:W-:Y:S01]  /*8d60*/  HADD2.F32 R136, -RZ, R5.H1_H1 ;  /* 0x30000005ff887230 */ /* 0x000fe20000004100 */
[-C--:B------:R-:W-:Y:S01]  /*8d70*/  F2FP.F16.E4M3.UNPACK_B R5, R142.reuse ;  /* 0x0000008eff05723e */ /* 0x080fe200020006ff */
[--C-:B------:R-:W-:Y:S01]  /*8d80*/  HADD2.F32 R137, -RZ, R4.reuse.H0_H0 ;  /* 0x20000004ff897230 */ /* 0x100fe20000004100 */
[----:B------:R-:W-:Y:S01]  /*8d90*/  F2FP.F16.E4M3.UNPACK_B R142, R142.H1 ;  /* 0x0000008eff8e723e */ /* 0x000fe200030006ff */
[----:B------:R-:W-:Y:S01]  /*8da0*/  HADD2.F32 R138, -RZ, R4.H1_H1 ;  /* 0x30000004ff8a7230 */ /* 0x000fe20000004100 */
[----:B------:R-:W-:Y:S01]  /*8db0*/  F2FP.F16.E4M3.UNPACK_B R4, R143.H1 ;  /* 0x0000008fff04723e */ /* 0x000fe200030006ff */
[--C-:B------:R-:W-:Y:S01]  /*8dc0*/  HADD2.F32 R139, -RZ, R5.reuse.H0_H0 ;  /* 0x20000005ff8b7230 */ /* 0x100fe20000004100 */
[----:B------:R-:W-:Y:S01]  /*8dd0*/  F2FP.SATFINITE.E4M3.F32.PACK_AB_MERGE_C R134, R135, R134, RZ ;  /* 0x000000868786723e */ /* 0x000fe200048070ff */
[----:B------:R-:W-:Y:S01]  /*8de0*/  HADD2.F32 R140, -RZ, R5.H1_H1 ;  /* 0x30000005ff8c7230 */ /* 0x000fe20000004100 */
[-C--:B------:R-:W-:Y:S01]  /*8df0*/  F2FP.F16.E4M3.UNPACK_B R5, R150.reuse ;  /* 0x00000096ff05723e */ /* 0x080fe200020006ff */
[----:B------:R-:W-:Y:S01]  /*8e00*/  HADD2.F32 R143, -RZ, R6.H0_H0 ;  /* 0x20000006ff8f7230 */ /* 0x000fe20000004100 */
[-C--:B------:R-:W-:Y:S01]  /*8e10*/  F2FP.F16.E4M3.UNPACK_B R6, R151.reuse ;  /* 0x00000097ff06723e */ /* 0x080fe200020006ff */
[----:B------:R-:W-:Y:S01]  /*8e20*/  HADD2.F32 R145, -RZ, R4.H0_H0 ;  /* 0x20000004ff917230 */ /* 0x000fe20000004100 */
[----:B------:R-:W-:Y:S01]  /*8e30*/  F2FP.F16.E4M3.UNPACK_B R150, R150.H1 ;  /* 0x00000096ff96723e */ /* 0x000fe200030006ff */
[--C-:B------:R-:W-:Y:S01]  /*8e40*/  HADD2.F32 R147, -RZ, R5.reuse.H0_H0 ;  /* 0x20000005ff937230 */ /* 0x100fe20000004100 */
[----:B------:R-:W-:Y:S01]  /*8e50*/  F2FP.SATFINITE.E4M3.F32.PACK_AB_MERGE_C R129, R133, R132, R134 ;  /* 0x000000848581723e */ /* 0x000fe20004807086 */
[----:B------:R-:W-:Y:S01]  /*8e60*/  HADD2.F32 R148, -RZ, R5.H1_H1 ;  /* 0x30000005ff947230 */ /* 0x000fe20000004100 */
[-C--:B------:R-:W-:Y:S01]  /*8e70*/  F2FP.F16.E4M3.UNPACK_B R5, R158.reuse ;  /* 0x0000009eff05723e */ /* 0x080fe200020006ff */
[----:B------:R-:W-:Y:S01]  /*8e80*/  HADD2.F32 R152, -RZ, R6.H1_H1 ;  /* 0x30000006ff987230 */ /* 0x000fe20000004100 */
[----:B------:R-:W-:Y:S01]  /*8e90*/  F2FP.F16.E4M3.UNPACK_B R158, R158.H1 ;  /* 0x0000009eff9e723e */ /* 0x000fe200030006ff */
[----:B------:R-:W-:Y:S01]  /*8ea0*/  HADD2.F32 R146, -RZ, R4.H1_H1 ;  /* 0x30000004ff927230 */ /* 0x000fe20000004100 */
[----:B------:R-:W-:Y:S01]  /*8eb0*/  F2FP.F16.E4M3.UNPACK_B R4, R151.H1 ;  /* 0x00000097ff04723e */ /* 0x000fe200030006ff */
[----:B------:R-:W-:Y:S01]  /*8ec0*/  HADD2.F32 R151, -RZ, R6.H0_H0 ;  /* 0x20000006ff977230 */ /* 0x000fe20000004100 */
[-C--:B------:R-:W-:Y:S01]  /*8ed0*/  F2FP.F16.E4M3.UNPACK_B R6, R159.reuse ;  /* 0x0000009fff06723e */ /* 0x080fe200020006ff */
[--C-:B------:R-:W-:Y:S02]  /*8ee0*/  HADD2.F32 R155, -RZ, R5.reuse.H0_H0 ;  /* 0x20000005ff9b7230 */ /* 0x100fe40000004100 */
[----:B------:R-:W-:Y:S01]  /*8ef0*/  FMUL R122, R122, UR37 ;  /* 0x000000257a7a7c20 */ /* 0x000fe20008400000 */
[----:B------:R-:W-:Y:S01]  /*8f00*/  HADD2.F32 R156, -RZ, R5.H1_H1 ;  /* 0x30000005ff9c7230 */ /* 0x000fe20000004100 */
[-C--:B------:R-:W-:Y:S01]  /*8f10*/  F2FP.F16.E4M3.UNPACK_B R5, R166.reuse ;  /* 0x000000a6ff05723e */ /* 0x080fe200020006ff */
[----:B------:R-:W-:Y:S01]  /*8f20*/  HADD2.F32 R160, -RZ, R6.H1_H1 ;  /* 0x30000006ffa07230 */ /* 0x000fe20000004100 */
[----:B------:R-:W-:Y:S01]  /*8f30*/  F2FP.F16.E4M3.UNPACK_B R166, R166.H1 ;  /* 0x000000a6ffa6723e */ /* 0x000fe200030006ff */
[----:B------:R-:W-:Y:S01]  /*8f40*/  FFMA R122, R21, UR45, R122 ;  /* 0x0000002d157a7c23 */ /* 0x000fe2000800007a */
[--C-:B------:R-:W-:Y:S02]  /*8f50*/  HADD2.F32 R153, -RZ, R4.reuse.H0_H0 ;  /* 0x20000004ff997230 */ /* 0x100fe40000004100 */
[----:B------:R-:W-:Y:S01]  /*8f60*/  FMUL R123, R123, UR37 ;  /* 0x000000257b7b7c20 */ /* 0x000fe20008400000 */
[--C-:B------:R-:W-:Y:S02]  /*8f70*/  HADD2.F32 R163, -RZ, R5.reuse.H0_H0 ;  /* 0x20000005ffa37230 */ /* 0x100fe40000004100 */
[----:B------:R-:W-:Y:S01]  /*8f80*/  FMUL R126, R126, UR37 ;  /* 0x000000257e7e7c20 */ /* 0x000fe20008400000 */
[----:B------:R-:W-:Y:S01]  /*8f90*/  HADD2.F32 R164, -RZ, R5.H1_H1 ;  /* 0x30000005ffa47230 */ /* 0x000fe20000004100 */
[-C--:B------:R-:W-:Y:S01]  /*8fa0*/  F2FP.F16.E4M3.UNPACK_B R5, R174.reuse ;  /* 0x000000aeff05723e */ /* 0x080fe200020006ff */
[----:B------:R-:W-:Y:S01]  /*8fb0*/  FFMA R123, R22, UR45, R123 ;  /* 0x0000002d167b7c23 */ /* 0x000fe2000800007b */
[----:B------:R-:W-:Y:S01]  /*8fc0*/  F2FP.F16.E4M3.UNPACK_B R174, R174.H1 ;  /* 0x000000aeffae723e */ /* 0x000fe200030006ff */
[----:B------:R-:W-:Y:S01]  /*8fd0*/  FFMA R124, R23, UR45, R124 ;  /* 0x0000002d177c7c23 */ /* 0x000fe2000800007c */
[----:B------:R-:W-:Y:S01]  /*8fe0*/  FFMA R125, R136, UR45, R125 ;  /* 0x0000002d887d7c23 */ /* 0x000fe2000800007d */
[--C-:B------:R-:W-:Y:S01]  /*8ff0*/  HADD2.F32 R171, -RZ, R5.reuse.H0_H0 ;  /* 0x20000005ffab7230 */ /* 0x100fe20000004100 */
[----:B------:R-:W-:Y:S01]  /*9000*/  F2FP.SATFINITE.E4M3.F32.PACK_AB_MERGE_C R122, R123, R122, RZ ;  /* 0x0000007a7b7a723e */ /* 0x000fe200048070ff */
[----:B------:R-:W-:Y:S01]  /*9010*/  HADD2.F32 R172, -RZ, R5.H1_H1 ;  /* 0x30000005ffac7230 */ /* 0x000fe20000004100 */
[-C--:B------:R-:W-:Y:S01]  /*9020*/  F2FP.F16.E4M3.UNPACK_B R5, R182.reuse ;  /* 0x000000b6ff05723e */ /* 0x080fe200020006ff */
[----:B------:R-:W-:Y:S01]  /*9030*/  FFMA R126, R137, UR45, R126 ;  /* 0x0000002d897e7c23 */ /* 0x000fe2000800007e */
[----:B------:R-:W-:Y:S01]  /*9040*/  F2FP.F16.E4M3.UNPACK_B R182, R182.H1 ;  /* 0x000000b6ffb6723e */ /* 0x000fe200030006ff */
[----:B------:R-:W-:Y:S01]  /*9050*/  HADD2.F32 R154, -RZ, R4.H1_H1 ;  /* 0x30000004ff9a7230 */ /* 0x000fe20000004100 */
[----:B------:R-:W-:Y:S01]  /*9060*/  F2FP.F16.E4M3.UNPACK_B R4, R159.H1 ;  /* 0x0000009fff04723e */ /* 0x000fe200030006ff */
[----:B------:R-:W-:Y:S01]  /*9070*/  HADD2.F32 R159, -RZ, R6.H0_H0 ;  /* 0x20000006ff9f7230 */ /* 0x000fe20000004100 */
[-C--:B------:R-:W-:Y:S01]  /*9080*/  F2FP.F16.E4M3.UNPACK_B R6, R167.reuse ;  /* 0x000000a7ff06723e */ /* 0x080fe200020006ff */
[--C-:B------:R-:W-:Y:S01]  /*9090*/  HADD2.F32 R179, -RZ, R5.reuse.H0_H0 ;  /* 0x20000005ffb37230 */ /* 0x100fe20000004100 */
[----:B------:R-:W-:Y:S01]  /*90a0*/  F2FP.SATFINITE.E4M3.F32.PACK_AB_MERGE_C R120, R121, R120, R122 ;  /* 0x000000787978723e */ /* 0x000fe2000480707a */
[----:B------:R-:W-:Y:S01]  /*90b0*/  HADD2.F32 R180, -RZ, R5.H1_H1 ;  /* 0x30000005ffb47230 */ /* 0x000fe20000004100 */
[-C--:B------:R-:W-:Y:S01]  /*90c0*/  F2FP.F16.E4M3.UNPACK_B R5, R190.reuse ;  /* 0x000000beff05723e */ /* 0x080fe200020006ff */
[----:B------:R-:W-:Y:S01]  /*90d0*/  HADD2.F32 R168, -RZ, R6.H1_H1 ;  /* 0x30000006ffa87230 */ /* 0x000fe20000004100 */
[----:B------:R-:W-:Y:S01]  /*90e0*/  F2FP.F16.E4M3.UNPACK_B R190, R190.H1 ;  /* 0x000000beffbe723e */ /* 0x000fe200030006ff */
[----:B------:R-:W-:Y:S01]  /*90f0*/  FMUL R127, R127, UR37 ;  /* 0x000000257f7f7c20 */ /* 0x000fe20008400000 */
[----:B------:R-:W-:Y:S02]  /*9100*/  HADD2.F32 R161, -RZ, R4.H0_H0 ;  /* 0x20000004ffa17230 */ /* 0x000fe40000004100 */
[----:B------:R-:W-:Y:S01]  /*9110*/  FMUL R114, R114, UR37 ;  /* 0x0000002572727c20 */ /* 0x000fe20008400000 */
[--C-:B------:R-:W-:Y:S02]  /*9120*/  HADD2.F32 R187, -RZ, R5.reuse.H0_H0 ;  /* 0x20000005ffbb7230 */ /* 0x100fe40000004100 */
        /* <DEDUP_REMOVED lines=8> */
[----:B------:R-:W-:Y:S01]  /*91b0*/  F2FP.SATFINITE.E4M3.F32.PACK_AB_MERGE_C R121, R127, R126, RZ ;  /* 0x0000007e7f79723e */ /* 0x000fe200048070ff */
[----:B------:R-:W-:Y:S01]  /*91c0*/  FMUL R115, R115, UR37 ;  /* 0x0000002573737c20 */ /* 0x000fe20008400000 */
[----:B------:R-:W-:Y:S01]  /*91d0*/  FFMA R114, R141, UR45, R114 ;  /* 0x0000002d8d727c23 */ /* 0x000fe20008000072 */
[----:B------:R-:W-:Y:S01]  /*91e0*/  FMUL R118, R118, UR37 ;  /* 0x0000002576767c20 */ /* 0x000fe20008400000 */
[----:B------:R-:W-:Y:S01]  /*91f0*/  F2FP.SATFINITE.E4M3.F32.PACK_AB_MERGE_C R121, R125, R124, R121 ;  /* 0x0000007c7d79723e */ /* 0x000fe20004807079 */
[----:B------:R-:W-:Y:S01]  /*9200*/  FFMA R115, R142, UR45, R115 ;  /* 0x0000002d8e737c23 */ /* 0x000fe20008000073 */
[----:B------:R-:W-:Y:S01]  /*9210*/  FMUL R119, R119, UR37 ;  /* 0x0000002577777c20 */ /* 0x000fe20008400000 */
[----:B------:R-:W-:Y:S01]  /*9220*/  FFMA R116, R143, UR45, R116 ;  /* 0x0000002d8f747c23 */ /* 0x000fe20008000074 */
[----:B------:R-:W-:Y:S01]  /*9230*/  FFMA R117, R144, UR45, R117 ;  /* 0x0000002d90757c23 */ /* 0x000fe20008000075 */
[--C-:B------:R-:W-:Y:S01]  /*9240*/  HADD2.F32 R195, -RZ, R5.reuse.H0_H0 ;  /* 0x20000005ffc37230 */ /* 0x100fe20000004100 */
[----:B------:R-:W-:Y:S01]  /*9250*/  F2FP.SATFINITE.E4M3.F32.PACK_AB_MERGE_C R114, R115, R114, RZ ;  /* 0x000000727372723e */ /* 0x000fe200048070ff */
[--C-:B------:R-:W-:Y:S02]  /*9260*/  HADD2.F32 R149, -RZ, R150.reuse.H0_H0 ;  /* 0x20000096ff957230 */ /* 0x100fe40000004100 */
[----:B------:R-:W-:Y:S01]  /*9270*/  FFMA R118, R145, UR45, R118 ;  /* 0x0000002d91767c23 */ /* 0x000fe20008000076 */
[----:B------:R-:W-:Y:S01]  /*9280*/  FMUL R106, R106, UR37 ;  /* 0x000000256a6a7c20 */ /* 0x000fe20008400000 */
[----:B------:R-:W-:Y:S01]  /*9290*/  F2FP.SATFINITE.E4M3.F32.PACK_AB_MERGE_C R112, R113, R112, R114 ;  /* 0x000000707170723e */ /* 0x000fe20004807072 */
[----:B------:R-:W-:Y:S02]  /*92a0*/  HADD2.F32 R150, -RZ, R150.H1_H1 ;  /* 0x30000096ff967230 */ /* 0x000fe40000004100 */
[----:B------:R-:W-:Y:S01]  /*92b0*/  FFMA R119, R146, UR45, R119 ;  /* 0x0000002d92777c23 */ /* 0x000fe20008000077 */
[----:B------:R-:W-:Y:S01]  /*92c0*/  FMUL R107, R107, UR37 ;  /* 0x000000256b6b7c20 */ /* 0x000fe20008400000 */
[----:B------:R-:W-:Y:S01]  /*92d0*/  FFMA R104, R147, UR45, R104 ;  /* 0x0000002d93687c23 */ /* 0x000fe20008000068 */
[----:B------:R-:W-:Y:S01]  /*92e0*/  FFMA R105, R148, UR45, R105 ;  /* 0x0000002d94697c23 */ /* 0x000fe20008000069 */
[----:B------:R-:W-:Y:S01]  /*92f0*/  HADD2.F32 R196, -RZ, R5.H1_H1 ;  /* 0x30000005ffc47230 */ /* 0x000fe20000004100 */
[-C--:B------:R-:W-:Y:S01]  /*9300*/  F2FP.F16.E4M3.UNPACK_B R5, R206.reuse ;  /* 0x000000ceff05723e */ /* 0x080fe200020006ff */
[----:B------:R-:W-:Y:S01]  /*9310*/  FFMA R106, R149, UR45, R106 ;  /* 0x0000002d956a7c23 */ /* 0x000fe2000800006a */
[----:B------:R-:W-:Y:S01]  /*9320*/  F2FP.F16.E4M3.UNPACK_B R206, R206.H1 ;  /* 0x000000ceffce723e */ /* 0x000fe200030006ff */
[----:B------:R-:W-:Y:S01]  /*9330*/  FMUL R110, R110, UR37 ;  /* 0x000000256e6e7c20 */ /* 0x000fe20008400000 */
[----:B------:R-:W-:Y:S01]  /*9340*/  F2FP.SATFINITE.E4M3.F32.PACK_AB_MERGE_C R118, R119, R118, RZ ;  /* 0x000000767776723e */ /* 0x000fe200048070ff */
[----:B------:R-:W-:Y:S01]  /*9350*/  FFMA R107, R150, UR45, R107 ;  /* 0x0000002d966b7c23 */ /* 0x000fe2000800006b */
[----:B------:R-:W-:Y:S01]  /*9360*/  FMUL R111, R111, UR37 ;  /* 0x000000256f6f7c20 */ /* 0x000fe20008400000 */
[----:B------:R-:W-:Y:S01]  /*9370*/  FFMA R108, R151, UR45, R108 ;  /* 0x0000002d976c7c23 */ /* 0x000fe2000800006c */
[----:B------:R-:W-:Y:S01]  /*9380*/  F2FP.SATFINITE.E4M3.F32.PACK_AB_MERGE_C R113, R117, R116, R118 ;  /* 0x000000747571723e */ /* 0x000fe20004807076 */
[----:B------:R-:W-:Y:S01]  /*9390*/  HADD2.F32 R162, -RZ, R4.H1_H1 ;  /* 0x30000004ffa27230 */ /* 0x000fe20000004100 */
[----:B------:R-:W-:Y:S01]  /*93a0*/  F2FP.F16.E4M3.UNPACK_B R4, R167.H1 ;  /* 0x000000a7ff04723e */ /* 0x000fe200030006ff */
[----:B------:R-:W-:Y:S01]  /*93b0*/  FFMA R109, R152, UR45, R109 ;  /* 0x0000002d986d7c23 */ /* 0x000fe2000800006d */
        /* <DEDUP_REMOVED lines=10> */
[----:B------:R-:W-:Y:S01]  /*9460*/  HADD2.F32 R167, -RZ, R6.H0_H0 ;  /* 0x20000006ffa77230 */ /* 0x000fe20000004100 */
[-C--:B------:R-:W-:Y:S01]  /*9470*/  F2FP.F16.E4M3.UNPACK_B R6, R175.reuse ;  /* 0x000000afff06723e */ /* 0x080fe200020006ff */
[----:B------:R-:W-:Y:S01]  /*9480*/  FFMA R98, R157, UR45, R98 ;  /* 0x0000002d9d627c23 */ /* 0x000fe20008000062 */
[----:B------:R-:W-:Y:S01]  /*9490*/  F2FP.SATFINITE.E4M3.F32.PACK_AB_MERGE_C R110, R111, R110, RZ ;  /* 0x0000006e6f6e723e */ /* 0x000fe200048070ff */
[--C-:B------:R-:W-:Y:S02]  /*94a0*/  HADD2.F32 R169, -RZ, R4.reuse.H0_H0 ;  /* 0x20000004ffa97230 */ /* 0x100fe40000004100 */
[----:B------:R-:W-:Y:S01]  /*94b0*/  FMUL R102, R102, UR37 ;  /* 0x0000002566667c20 */ /* 0x000fe20008400000 */
[----:B------:R-:W-:Y:S01]  /*94c0*/  HADD2.F32 R170, -RZ, R4.H1_H1 ;  /* 0x30000004ffaa7230 */ /* 0x000fe20000004100 */
[----:B------:R-:W-:Y:S01]  /*94d0*/  F2FP.F16.E4M3.UNPACK_B R4, R175.H1 ;  /* 0x000000afff04723e */ /* 0x000fe200030006ff */
[----:B------:R-:W-:Y:S01]  /*94e0*/  FFMA R99, R158, UR45, R99 ;  /* 0x0000002d9e637c23 */ /* 0x000fe20008000063 */
[----:B------:R-:W-:Y:S01]  /*94f0*/  F2FP.SATFINITE.E4M3.F32.PACK_AB_MERGE_C R105, R109, R108, R110 ;  /* 0x0000006c6d69723e */ /* 0x000fe2000480706e */
[----:B------:R-:W-:Y:S01]  /*9500*/  FMUL R103, R103, UR37 ;  /* 0x0000002567677c20 */ /* 0x000fe20008400000 */
[----:B------:R-:W-:Y:S01]  /*9510*/  FFMA R100, R159, UR45, R100 ;  /* 0x0000002d9f647c23 */ /* 0x000fe20008000064 */
        /* <DEDUP_REMOVED lines=10> */
[--C-:B------:R-:W-:Y:S02]  /*95c0*/  HADD2.F32 R175, -RZ, R6.reuse.H0_H0 ;  /* 0x20000006ffaf7230 */ /* 0x100fe40000004100 */
[----:B------:R-:W-:Y:S01]  /*95d0*/  FFMA R89, R164, UR45, R89 ;  /* 0x0000002da4597c23 */ /* 0x000fe20008000059 */
[----:B------:R-:W-:Y:S01]  /*95e0*/  F2FP.SATFINITE.E4M3.F32.PACK_AB_MERGE_C R102, R103, R102, RZ ;  /* 0x000000666766723e */ /* 0x000fe200048070ff */
[----:B------:R-:W-:Y:S01]  /*95f0*/  HADD2.F32 R176, -RZ, R6.H1_H1 ;  /* 0x30000006ffb07230 */ /* 0x000fe20000004100 */
[-C--:B------:R-:W-:Y:S01]  /*9600*/  F2FP.F16.E4M3.UNPACK_B R6, R183.reuse ;  /* 0x000000b7ff06723e */ /* 0x080fe200020006ff */
[--C-:B------:R-:W-:Y:S01]  /*9610*/  HADD2.F32 R177, -RZ, R4.reuse.H0_H0 ;  /* 0x20000004ffb17230 */ /* 0x100fe20000004100 */
[----:B------:R-:W-:Y:S01]  /*9620*/  F2FP.SATFINITE.E4M3.F32.PACK_AB_MERGE_C R97, R101, R100, R102 ;  /* 0x000000646561723e */ /* 0x000fe20004807066 */
[----:B------:R-:W-:Y:S01]  /*9630*/  HADD2.F32 R178, -RZ, R4.H1_H1 ;  /* 0x30000004ffb27230 */ /* 0x000fe20000004100 */
[----:B------:R-:W-:Y:S01]  /*9640*/  F2FP.F16.E4M3.UNPACK_B R4, R183.H1 ;  /* 0x000000b7ff04723e */ /* 0x000fe200030006ff */
[----:B------:R-:W-:Y:S01]  /*9650*/  FFMA R90, R165, UR45, R90 ;  /* 0x0000002da55a7c23 */ /* 0x000fe2000800005a */
[----:B------:R-:W-:Y:S01]  /*9660*/  FMUL R94, R94, UR37 ;  /* 0x000000255e5e7c20 */ /* 0x000fe20008400000 */
[----:B------:R-:W-:Y:S01]  /*9670*/  FFMA R91, R166, UR45, R91 ;  /* 0x0000002da65b7c23 */ /* 0x000fe2000800005b */
[----:B------:R-:W-:Y:S01]  /*9680*/  FMUL R95, R95, UR37 ;  /* 0x000000255f5f7c20 */ /* 0x000fe20008400000 */
[----:B------:R-:W-:Y:S01]  /*9690*/  FFMA R92, R167, UR45, R92 ;  /* 0x0000002da75c7c23 */ /* 0x000fe2000800005c */
[----:B------:R-:W-:Y:S01]  /*96a0*/  FFMA R93, R168, UR45, R93 ;  /* 0x0000002da85d7c23 */ /* 0x000fe2000800005d */
[----:B------:R-:W-:Y:S01]  /*96b0*/  HADD2.F32 R173, -RZ, R174.H0_H0 ;  /* 0x200000aeffad7230 */ /* 0x000fe20000004100 */
[----:B------:R-:W-:Y:S01]  /*96c0*/  F2FP.SATFINITE.E4M3.F32.PACK_AB_MERGE_C R90, R91, R90, RZ ;  /* 0x0000005a5b5a723e */ /* 0x000fe200048070ff */
[--C-:B------:R-:W-:Y:S02]  /*96d0*/  HADD2.F32 R183, -RZ, R6.reuse.H0_H0 ;  /* 0x20000006ffb77230 */ /* 0x100fe40000004100 */
[----:B------:R-:W-:Y:S01]  /*96e0*/  FFMA R94, R169, UR45, R94 ;  /* 0x0000002da95e7c23 */ /* 0x000fe2000800005e */
[----:B------:R-:W-:Y:S01]  /*96f0*/  HADD2.F32 R184, -RZ, R6.H1_H1 ;  /* 0x30000006ffb87230 */ /* 0x000fe20000004100 */
[-C--:B------:R-:W-:Y:S01]  /*9700*/  F2FP.F16.E4M3.UNPACK_B R6, R191.reuse ;  /* 0x000000bfff06723e */ /* 0x080fe200020006ff */
[--C-:B------:R-:W-:Y:S01]  /*9710*/  HADD2.F32 R185, -RZ, R4.reuse.H0_H0 ;  /* 0x20000004ffb97230 */ /* 0x100fe20000004100 */
[----:B------:R-:W-:Y:S01]  /*9720*/  F2FP.SATFINITE.E4M3.F32.PACK_AB_MERGE_C R88, R89, R88, R90 ;  /* 0x000000585958723e */ /* 0x000fe2000480705a */
[----:B------:R-:W-:Y:S01]  /*9730*/  HADD2.F32 R186, -RZ, R4.H1_H1 ;  /* 0x30000004ffba7230 */ /* 0x000fe20000004100 */
[----:B------:R-:W-:Y:S01]  /*9740*/  F2FP.F16.E4M3.UNPACK_B R4, R191.H1 ;  /* 0x000000bfff04723e */ /* 0x000fe200030006ff */
[----:B------:R-:W-:Y:S01]  /*9750*/  FMUL R82, R82, UR37 ;  /* 0x0000002552527c20 */ /* 0x000fe20008400000 */
[----:B------:R-:W-:Y:S02]  /*9760*/  HADD2.F32 R174, -RZ, R174.H1_H1 ;  /* 0x300000aeffae7230 */ /* 0x000fe40000004100 */
[----:B------:R-:W-:Y:S01]  /*9770*/  FFMA R95, R170, UR45, R95 ;  /* 0x0000002daa5f7c23 */ /* 0x000fe2000800005f */
[----:B------:R-:W-:Y:S01]  /*9780*/  FMUL R83, R83, UR37 ;  /* 0x0000002553537c20 */ /* 0x000fe20008400000 */
[----:B------:R-:W-:Y:S01]  /*9790*/  FFMA R80, R171, UR45, R80 ;  /* 0x0000002dab507c23 */ /* 0x000fe20008000050 */
[----:B------:R-:W-:Y:S01]  /*97a0*/  FFMA R81, R172, UR45, R81 ;  /* 0x0000002dac517c23 */ /* 0x000fe20008000051 */
[----:B------:R-:W-:Y:S01]  /*97b0*/  FFMA R82, R173, UR45, R82 ;  /* 0x0000002dad527c23 */ /* 0x000fe20008000052 */
[----:B------:R-:W-:Y:S01]  /*97c0*/  F2FP.SATFINITE.E4M3.F32.PACK_AB_MERGE_C R94, R95, R94, RZ ;  /* 0x0000005e5f5e723e */ /* 0x000fe200048070ff */
[----:B------:R-:W-:Y:S01]  /*97d0*/  FMUL R86, R86, UR37 ;  /* 0x0000002556567c20 */ /* 0x000fe20008400000 */
[----:B------:R-:W-:Y:S01]  /*97e0*/  FFMA R83, R174, UR45, R83 ;  /* 0x0000002dae537c23 */ /* 0x000fe20008000053 */
[----:B------:R-:W-:Y:S01]  /*97f0*/  FMUL R87, R87, UR37 ;  /* 0x0000002557577c20 */ /* 0x000fe20008400000 */
[----:B------:R-:W-:Y:S01]  /*9800*/  F2FP.SATFINITE.E4M3.F32.PACK_AB_MERGE_C R89, R93, R92, R94 ;  /* 0x0000005c5d59723e */ /* 0x000fe2000480705e */
[----:B------:R-:W-:Y:S01]  /*9810*/  FFMA R84, R175, UR45, R84 ;  /* 0x0000002daf547c23 */ /* 0x000fe20008000054 */
[--C-:B------:R-:W-:Y:S01]  /*9820*/  HADD2.F32 R191, -RZ, R6.reuse.H0_H0 ;  /* 0x20000006ffbf7230 */ /* 0x100fe20000004100 */
        /* <DEDUP_REMOVED lines=8> */
[--C-:B------:R-:W-:Y:S02]  /*98b0*/  HADD2.F32 R181, -RZ, R182.reuse.H0_H0 ;  /* 0x200000b6ffb57230 */ /* 0x100fe40000004100 */
[----:B------:R-:W-:Y:S01]  /*98c0*/  FFMA R86, R177, UR45, R86 ;  /* 0x0000002db1567c23 */ /* 0x000fe20008000056 */
[----:B------:R-:W-:Y:S01]  /*98d0*/  FMUL R74, R74, UR37 ;  /* 0x000000254a4a7c20 */ /* 0x000fe20008400000 */
[----:B------:R-:W-:Y:S02]  /*98e0*/  HADD2.F32 R182, -RZ, R182.H1_H1 ;  /* 0x300000b6ffb67230 */ /* 0x000fe40000004100 */
[----:B------:R-:W-:Y:S01]  /*98f0*/  FFMA R87, R178, UR45, R87 ;  /* 0x0000002db2577c23 */ /* 0x000fe20008000057 */
[----:B------:R-:W-:Y:S01]  /*9900*/  FMUL R75, R75, UR37 ;  /* 0x000000254b4b7c20 */ /* 0x000fe20008400000 */
[----:B------:R-:W-:Y:S01]  /*9910*/  FFMA R72, R179, UR45, R72 ;  /* 0x0000002db3487c23 */ /* 0x000fe20008000048 */
[----:B------:R-:W-:Y:S01]  /*9920*/  FFMA R73, R180, UR45, R73 ;  /* 0x0000002db4497c23 */ /* 0x000fe20008000049 */
[--C-:B------:R-:W-:Y:S01]  /*9930*/  HADD2.F32 R199, -RZ, R6.reuse.H0_H0 ;  /* 0x20000006ffc77230 */ /* 0x100fe20000004100 */
[----:B------:R-:W-:Y:S01]  /*9940*/  F2FP.SATFINITE.E4M3.F32.PACK_AB_MERGE_C R86, R87, R86, RZ ;  /* 0x000000565756723e */ /* 0x000fe200048070ff */
[----:B------:R-:W-:Y:S02]  /*9950*/  HADD2.F32 R200, -RZ, R6.H1_H1 ;  /* 0x30000006ffc87230 */ /* 0x000fe40000004100 */
[----:B------:R-:W-:Y:S01]  /*9960*/  FFMA R74, R181, UR45, R74 ;  /* 0x0000002db54a7c23 */ /* 0x000fe2000800004a */
[--C-:B------:R-:W-:Y:S02]  /*9970*/  HADD2.F32 R203, -RZ, R5.reuse.H0_H0 ;  /* 0x20000005ffcb7230 */ /* 0x100fe40000004100 */
[----:B------:R-:W-:Y:S01]  /*9980*/  FMUL R78, R78, UR37 ;  /* 0x000000254e4e7c20 */ /* 0x000fe20008400000 */
[----:B------:R-:W-:Y:S02]  /*9990*/  HADD2.F32 R204, -RZ, R5.H1_H1 ;  /* 0x30000005ffcc7230 */ /* 0x000fe40000004100 */
[----:B------:R-:W-:Y:S01]  /*99a0*/  FFMA R75, R182, UR45, R75 ;  /* 0x0000002db64b7c23 */ /* 0x000fe2000800004b */
[--C-:B------:R-:W-:Y:S01]  /*99b0*/  HADD2.F32 R201, -RZ, R4.reuse.H0_H0 ;  /* 0x20000004ffc97230 */ /* 0x100fe20000004100 */
[-C--:B------:R-:W-:Y:S01]  /*99c0*/  F2FP.F16.E4M3.UNPACK_B R6, R207.reuse ;  /* 0x000000cfff06723e */ /* 0x080fe200020006ff */
[----:B------:R-:W-:Y:S01]  /*99d0*/  HADD2.F32 R202, -RZ, R4.H1_H1 ;  /* 0x30000004ffca7230 */ /* 0x000fe20000004100 */
[----:B------:R-:W-:Y:S01]  /*99e0*/  F2FP.F16.E4M3.UNPACK_B R4, R207.H1 ;  /* 0x000000cfff04723e */ /* 0x000fe200030006ff */
[----:B------:R-:W-:Y:S01]  /*99f0*/  FMUL R79, R79, UR37 ;  /* 0x000000254f4f7c20 */ /* 0x000fe20008400000 */
[----:B------:R-:W-:Y:S01]  /*9a00*/  F2FP.F16.E4M3.UNPACK_B R5, R214 ;  /* 0x000000d6ff05723e */ /* 0x000fe200020006ff */
[----:B------:R-:W-:Y:S01]  /*9a10*/  FFMA R76, R183, UR45, R76 ;  /* 0x0000002db74c7c23 */ /* 0x000fe2000800004c */
        /* <DEDUP_REMOVED lines=8> */
[--C-:B------:R-:W-:Y:S02]  /*9aa0*/  HADD2.F32 R207, -RZ, R6.reuse.H0_H0 ;  /* 0x20000006ffcf7230 */ /* 0x100fe40000004100 */
[----:B------:R-:W-:Y:S01]  /*9ab0*/  FFMA R65, R188, UR45, R65 ;  /* 0x0000002dbc417c23 */ /* 0x000fe20008000041 */
[----:B------:R-:W-:Y:S01]  /*9ac0*/  HADD2.F32 R208, -RZ, R6.H1_H1 ;  /* 0x30000006ffd07230 */ /* 0x000fe20000004100 */
[-C--:B------:R-:W-:Y:S01]  /*9ad0*/  F2FP.F16.E4M3.UNPACK_B R6, R215.reuse ;  /* 0x000000d7ff06723e */ /* 0x080fe200020006ff */
[--C-:B------:R-:W-:Y:S02]  /*9ae0*/  HADD2.F32 R211, -RZ, R5.reuse.H0_H0 ;  /* 0x20000005ffd37230 */ /* 0x100fe40000004100 */
[----:B------:R-:W-:Y:S01]  /*9af0*/  FFMA R66, R189, UR45, R66 ;  /* 0x0000002dbd427c23 */ /* 0x000fe20008000042 */
[----:B------:R-:W-:Y:S01]  /*9b00*/  HADD2.F32 R212, -RZ, R5.H1_H1 ;  /* 0x30000005ffd47230 */ /* 0x000fe20000004100 */
[----:B------:R-:W-:Y:S01]  /*9b10*/  F2FP.F16.E4M3.UNPACK_B R5, R222 ;  /* 0x000000deff05723e */ /* 0x000fe200020006ff */
[--C-:B------:R-:W-:Y:S02]  /*9b20*/  HADD2.F32 R209, -RZ, R4.reuse.H0_H0 ;  /* 0x20000004ffd17230 */ /* 0x100fe40000004100 */
[----:B------:R-:W-:Y:S01]  /*9b30*/  FMUL R70, R70, UR37 ;  /* 0x0000002546467c20 */ /* 0x000fe20008400000 */
[----:B------:R-:W-:Y:S01]  /*9b40*/  HADD2.F32 R210, -RZ, R4.H1_H1 ;  /* 0x30000004ffd27230 */ /* 0x000fe20000004100 */
[----:B------:R-:W-:Y:S01]  /*9b50*/  F2FP.F16.E4M3.UNPACK_B R4, R215.H1 ;  /* 0x000000d7ff04723e */ /* 0x000fe200030006ff */
[----:B------:R-:W-:Y:S01]  /*9b60*/  FFMA R67, R190, UR45, R67 ;  /* 0x0000002dbe437c23 */ /* 0x000fe20008000043 */
[----:B------:R-:W-:Y:S01]  /*9b70*/  FMUL R71, R71, UR37 ;  /* 0x0000002547477c20 */ /* 0x000fe20008400000 */
[----:B------:R-:W-:Y:S01]  /*9b80*/  FFMA R68, R191, UR45, R68 ;  /* 0x0000002dbf447c23 */ /* 0x000fe20008000044 */
[----:B------:R-:W-:Y:S01]  /*9b90*/  FFMA R69, R192, UR45, R69 ;  /* 0x0000002dc0457c23 */ /* 0x000fe20008000045 */
[----:B------:R-:W-:Y:S02]  /*9ba0*/  HADD2.F32 R197, -RZ, R198.H0_H0 ;  /* 0x200000c6ffc57230 */ /* 0x000fe40000004100 */
[----:B------:R-:W-:Y:S01]  /*9bb0*/  FFMA R70, R193, UR45, R70 ;  /* 0x0000002dc1467c23 */ /* 0x000fe20008000046 */
[--C-:B------:R-:W-:Y:S02]  /*9bc0*/  HADD2.F32 R215, -RZ, R6.reuse.H0_H0 ;  /* 0x20000006ffd77230 */ /* 0x100fe40000004100 */
[----:B------:R-:W-:Y:S01]  /*9bd0*/  FMUL R58, R58, UR37 ;  /* 0x000000253a3a7c20 */ /* 0x000fe20008400000 */
[----:B------:R-:W-:Y:S01]  /*9be0*/  HADD2.F32 R216, -RZ, R6.H1_H1 ;  /* 0x30000006ffd87230 */ /* 0x000fe20000004100 */
[-C--:B------:R-:W-:Y:S01]  /*9bf0*/  F2FP.F16.E4M3.UNPACK_B R6, R223.reuse ;  /* 0x000000dfff06723e */ /* 0x080fe200020006ff */
[--C-:B------:R-:W-:Y:S02]  /*9c00*/  HADD2.F32 R217, -RZ, R4.reuse.H0_H0 ;  /* 0x20000004ffd97230 */ /* 0x100fe40000004100 */
[----:B------:R-:W-:Y:S01]  /*9c10*/  FFMA R71, R194, UR45, R71 ;  /* 0x0000002dc2477c23 */ /* 0x000fe20008000047 */
[----:B------:R-:W-:Y:S01]  /*9c20*/  HADD2.F32 R218, -RZ, R4.H1_H1 ;  /* 0x30000004ffda7230 */ /* 0x000fe20000004100 */
[----:B------:R-:W-:Y:S01]  /*9c30*/  F2FP.F16.E4M3.UNPACK_B R4, R223.H1 ;  /* 0x000000dfff04723e */ /* 0x000fe200030006ff */
[--C-:B------:R-:W-:Y:S02]  /*9c40*/  HADD2.F32 R219, -RZ, R5.reuse.H0_H0 ;  /* 0x20000005ffdb7230 */ /* 0x100fe40000004100 */
[----:B------:R-:W-:Y:S01]  /*9c50*/  FMUL R59, R59, UR37 ;  /* 0x000000253b3b7c20 */ /* 0x000fe20008400000 */
[----:B------:R-:W-:Y:S01]  /*9c60*/  HADD2.F32 R220, -RZ, R5.H1_H1 ;  /* 0x30000005ffdc7230 */ /* 0x000fe20000004100 */
[----:B------:R-:W-:Y:S01]  /*9c70*/  F2FP.F16.E4M3.UNPACK_B R5, R230 ;  /* 0x000000e6ff05723e */ /* 0x000fe200020006ff */
[----:B------:R-:W-:Y:S02]  /*9c80*/  HADD2.F32 R198, -RZ, R198.H1_H1 ;  /* 0x300000c6ffc67230 */ /* 0x000fe40000004100 */
[----:B------:R-:W-:Y:S01]  /*9c90*/  FFMA R56, R195, UR45, R56 ;  /* 0x0000002dc3387c23 */ /* 0x000fe20008000038 */
[----:B------:R-:W-:Y:S01]  /*9ca0*/  FFMA R57, R196, UR45, R57 ;  /* 0x0000002dc4397c23 */ /* 0x000fe20008000039 */
[----:B------:R-:W-:Y:S01]  /*9cb0*/  FFMA R58, R197, UR45, R58 ;  /* 0x0000002dc53a7c23 */ /* 0x000fe2000800003a */
[----:B------:R-:W-:Y:S01]  /*9cc0*/  FMUL R62, R62, UR37 ;  /* 0x000000253e3e7c20 */ /* 0x000fe20008400000 */
[----:B------:R-:W-:Y:S01]  /*9cd0*/  FFMA R59, R198, UR45, R59 ;  /* 0x0000002dc63b7c23 */ /* 0x000fe2000800003b */
[----:B------:R-:W-:Y:S01]  /*9ce0*/  FMUL R63, R63, UR37 ;  /* 0x000000253f3f7c20 */ /* 0x000fe20008400000 */
[--C-:B------:R-:W-:Y:S02]  /*9cf0*/  HADD2.F32 R223, -RZ, R6.reuse.H0_H0 ;  /* 0x20000006ffdf7230 */ /* 0x100fe40000004100 */
[----:B------:R-:W-:Y:S01]  /*9d00*/  FFMA R60, R199, UR45, R60 ;  /* 0x0000002dc73c7c23 */ /* 0x000fe2000800003c */
[----:B------:R-:W-:Y:S01]  /*9d10*/  HADD2.F32 R224, -RZ, R6.H1_H1 ;  /* 0x30000006ffe07230 */ /* 0x000fe20000004100 */
[-C--:B------:R-:W-:Y:S01]  /*9d20*/  F2FP.F16.E4M3.UNPACK_B R6, R231.reuse ;  /* 0x000000e7ff06723e */ /* 0x080fe200020006ff */
[--C-:B------:R-:W-:Y:S02]  /*9d30*/  HADD2.F32 R225, -RZ, R4.reuse.H0_H0 ;  /* 0x20000004ffe17230 */ /* 0x100fe40000004100 */
[----:B------:R-:W-:Y:S01]  /*9d40*/  FFMA R61, R200, UR45, R61 ;  /* 0x0000002dc83d7c23 */ /* 0x000fe2000800003d */
[----:B------:R-:W-:Y:S01]  /*9d50*/  HADD2.F32 R226, -RZ, R4.H1_H1 ;  /* 0x30000004ffe27230 */ /* 0x000fe20000004100 */
[----:B------:R-:W-:Y:S01]  /*9d60*/  F2FP.F16.E4M3.UNPACK_B R4, R231.H1 ;  /* 0x000000e7ff04723e */ /* 0x000fe200030006ff */
[--C-:B------:R-:W-:Y:S02]  /*9d70*/  HADD2.F32 R227, -RZ, R5.reuse.H0_H0 ;  /* 0x20000005ffe37230 */ /* 0x100fe40000004100 */
[----:B------:R-:W-:Y:S01]  /*9d80*/  FFMA R62, R201, UR45, R62 ;  /* 0x0000002dc93e7c23 */ /* 0x000fe2000800003e */
[----:B------:R-:W-:Y:S01]  /*9d90*/  HADD2.F32 R228, -RZ, R5.H1_H1 ;  /* 0x30000005ffe47230 */ /* 0x000fe20000004100 */
[----:B------:R-:W-:Y:S01]  /*9da0*/  F2FP.F16.E4M3.UNPACK_B R5, R240 ;  /* 0x000000f0ff05723e */ /* 0x000fe200020006ff */
[--C-:B------:R-:W-:Y:S02]  /*9db0*/  HADD2.F32 R205, -RZ, R206.reuse.H0_H0 ;  /* 0x200000ceffcd7230 */ /* 0x100fe40000004100 */
[----:B------:R-:W-:Y:S01]  /*9dc0*/  FMUL R50, R50, UR37 ;  /* 0x0000002532327c20 */ /* 0x000fe20008400000 */
[----:B------:R-:W-:Y:S02]  /*9dd0*/  HADD2.F32 R206, -RZ, R206.H1_H1 ;  /* 0x300000ceffce7230 */ /* 0x000fe40000004100 */
[----:B------:R-:W-:Y:S01]  /*9de0*/  FFMA R63, R202, UR45, R63 ;  /* 0x0000002dca3f7c23 */ /* 0x000fe2000800003f */
[----:B------:R-:W-:Y:S01]  /*9df0*/  FMUL R51, R51, UR37 ;  /* 0x0000002533337c20 */ /* 0x000fe20008400000 */
[--C-:B------:R-:W-:Y:S01]  /*9e00*/  HADD2.F32 R231, -RZ, R6.reuse.H0_H0 ;  /* 0x20000006ffe77230 */ /* 0x100fe20000004100 */
[----:B------:R-:W-:Y:S01]  /*9e10*/  F2FP.SATFINITE.E4M3.F32.PACK_AB_MERGE_C R81, R85, R84, R86 ;  /* 0x000000545551723e */ /* 0x000fe20004807056 */
[----:B------:R-:W-:Y:S02]  /*9e20*/  HADD2.F32 R232, -RZ, R6.H1_H1 ;  /* 0x30000006ffe87230 */ /* 0x000fe40000004100 */
[----:B------:R-:W-:Y:S01]  /*9e30*/  FFMA R48, R203, UR45, R48 ;  /* 0x0000002dcb307c23 */ /* 0x000fe20008000030 */
[--C-:B------:R-:W-:Y:S02]  /*9e40*/  HADD2.F32 R233, -RZ, R4.reuse.H0_H0 ;  /* 0x20000004ffe97230 */ /* 0x100fe40000004100 */
[----:B------:R-:W-:Y:S01]  /*9e50*/  FFMA R49, R204, UR45, R49 ;  /* 0x0000002dcc317c23 */ /* 0x000fe20008000031 */
[----:B------:R-:W-:Y:S01]  /*9e60*/  HADD2.F32 R234, -RZ, R4.H1_H1 ;  /* 0x30000004ffea7230 */ /* 0x000fe20000004100 */
[----:B------:R-:W-:Y:S01]  /*9e70*/  F2FP.SATFINITE.E4M3.F32.PACK_AB_MERGE_C R74, R75, R74, RZ ;  /* 0x0000004a4b4a723e */ /* 0x000fe200048070ff */
[--C-:B------:R-:W-:Y:S01]  /*9e80*/  HADD2.F32 R235, -RZ, R5.reuse.H0_H0 ;  /* 0x20000005ffeb7230 */ /* 0x100fe20000004100 */
[----:B------:R-:W-:Y:S01]  /*9e90*/  F2FP.SATFINITE.E4M3.F32.PACK_AB_MERGE_C R66, R67, R66, RZ ;  /* 0x000000424342723e */ /* 0x000fe200048070ff */
[----:B------:R-:W-:Y:S01]  /*9ea0*/  HADD2.F32 R236, -RZ, R5.H1_H1 ;  /* 0x30000005ffec7230 */ /* 0x000fe20000004100 */
[----:B------:R-:W-:Y:S01]  /*9eb0*/  F2FP.SATFINITE.E4M3.F32.PACK_AB_MERGE_C R72, R73, R72, R74 ;  /* 0x000000484948723e */ /* 0x000fe2000480704a */
[----:B------:R-:W-:Y:S01]  /*9ec0*/  LDTM.16dp32bit_t0_t15.x8 R4, tmem[UR4+0xe0] ;  /* 0x0000e004000479ee */ /* 0x000fe20008980000 */
[----:B------:R-:W2:Y:S01]  /*9ed0*/  LDTM.16dp32bit_t16_t31.x8 R4, tmem[UR4+0xe8] ;  /* 0x0000e804000479ee */ /* 0x000ea200089a0000 */
[----:B------:R-:W-:Y:S01]  /*9ee0*/  F2FP.F16.E4M3.UNPACK_B R240, R240.H1 ;  /* 0x000000f0fff0723e */ /* 0x000fe200030006ff */
[----:B------:R-:W-:Y:S01]  /*9ef0*/  NOP ;  /* 0x0000000000007918 */ /* 0x000fe20000000000 */
[----:B------:R-:W-:Y:S01]  /*9f00*/  F2FP.F16.E4M3.UNPACK_B R214, R214.H1 ;  /* 0x000000d6ffd6723e */ /* 0x000fe200030006ff */
[----:B------:R-:W-:Y:S01]  /*9f10*/  UIADD3 UR4, UPT, UPT, UR47, 0x1a0, URZ ;  /* 0x000001a02f047890 */ /* 0x000fe2000fffe0ff */
[----:B------:R-:W-:Y:S01]  /*9f20*/  F2FP.SATFINITE.E4M3.F32.PACK_AB_MERGE_C R64, R65, R64, R66 ;  /* 0x000000404140723e */ /* 0x000fe20004807042 */
[----:B------:R-:W-:Y:S01]  /*9f30*/  FFMA R50, R205, UR45, R50 ;  /* 0x0000002dcd327c23 */ /* 0x000fe20008000032 */
[----:B------:R-:W-:Y:S01]  /*9f40*/  F2FP.SATFINITE.E4M3.F32.PACK_AB_MERGE_C R58, R59, R58, RZ ;  /* 0x0000003a3b3a723e */ /* 0x000fe200048070ff */
[----:B------:R-:W-:Y:S01]  /*9f50*/  FFMA R51, R206, UR45, R51 ;  /* 0x0000002dce337c23 */ /* 0x000fe20008000033 */
[----:B------:R-:W-:Y:S01]  /*9f60*/  FFMA R52, R207, UR45, R52 ;  /* 0x0000002dcf347c23 */ /* 0x000fe20008000034 */
[----:B------:R-:W-:Y:S01]  /*9f70*/  FFMA R53, R208, UR45, R53 ;  /* 0x0000002dd0357c23 */ /* 0x000fe20008000035 */
[----:B------:R-:W-:Y:S01]  /*9f80*/  F2FP.SATFINITE.E4M3.F32.PACK_AB_MERGE_C R56, R57, R56, R58 ;  /* 0x000000383938723e */ /* 0x000fe2000480703a */
[----:B------:R-:W-:Y:S01]  /*9f90*/  FMUL R54, R54, UR37 ;  /* 0x0000002536367c20 */ /* 0x000fe20008400000 */
[----:B------:R-:W-:Y:S01]  /*9fa0*/  F2FP.SATFINITE.E4M3.F32.PACK_AB_MERGE_C R50, R51, R50, RZ ;  /* 0x000000323332723e */ /* 0x000fe200048070ff */
[----:B------:R-:W-:Y:S01]  /*9fb0*/  FMUL R55, R55, UR37 ;  /* 0x0000002537377c20 */ /* 0x000fe20008400000 */
[----:B------:R-:W-:Y:S01]  /*9fc0*/  F2FP.SATFINITE.E4M3.F32.PACK_AB_MERGE_C R73, R79, R78, RZ ;  /* 0x0000004e4f49723e */ /* 0x000fe200048070ff */
[----:B------:R-:W-:Y:S01]  /*9fd0*/  FFMA R54, R209, UR45, R54 ;  /* 0x0000002dd1367c23 */ /* 0x000fe20008000036 */
[----:B------:R-:W-:Y:S01]  /*9fe0*/  F2FP.SATFINITE.E4M3.F32.PACK_AB_MERGE_C R48, R49, R48, R50 ;  /* 0x000000303130723e */ /* 0x000fe20004807032 */
[----:B------:R-:W-:Y:S01]  /*9ff0*/  FFMA R55, R210, UR45, R55 ;  /* 0x0000002dd2377c23 */ /* 0x000fe20008000037 */
[----:B------:R-:W-:Y:S01]  /*a000*/  F2FP.SATFINITE.E4M3.F32.PACK_AB_MERGE_C R73, R77, R76, R73 ;  /* 0x0000004c4d49723e */ /* 0x000fe20004807049 */
[----:B------:R-:W-:Y:S01]  /*a010*/  FFMA R40, R211, UR45, R40 ;  /* 0x0000002dd3287c23 */ /* 0x000fe20008000028 */
[----:B------:R-:W-:Y:S01]  /*a020*/  FFMA R41, R212, UR45, R41 ;  /* 0x0000002dd4297c23 */ /* 0x000fe20008000029 */
[----:B------:R-:W-:Y:S01]  /*a030*/  F2FP.SATFINITE.E4M3.F32.PACK_AB_MERGE_C R70, R71, R70, RZ ;  /* 0x000000464746723e */ /* 0x000fe200048070ff */
[----:B------:R-:W-:Y:S01]  /*a040*/  HADD2.F32 R213, -RZ, R214.H0_H0 ;  /* 0x200000d6ffd57230 */ /* 0x000fe20000004100 */
[----:B-1----:R-:W-:Y:S01]  /*a050*/  UPRMT UR4, UR5, 0x654, UR4 ;  /* 0x0000065405047896 */ /* 0x002fe20008000004 */
[----:B------:R-:W-:Y:S01]  /*a060*/  F2FP.SATFINITE.E4M3.F32.PACK_AB_MERGE_C R62, R63, R62, RZ ;  /* 0x0000003e3f3e723e */ /* 0x000fe200048070ff */
[----:B--2---:R-:W-:Y:S01]  /*a070*/  FMUL R4, R4, UR37 ;  /* 0x0000002504047c20 */ /* 0x004fe20008400000 */
[----:B------:R-:W-:Y:S01]  /*a080*/  F2FP.SATFINITE.E4M3.F32.PACK_AB_MERGE_C R65, R69, R68, R70 ;  /* 0x000000444541723e */ /* 0x000fe20004807046 */
[----:B------:R-:W-:Y:S01]  /*a090*/  FMUL R5, R5, UR37 ;  /* 0x0000002505057c20 */ /* 0x000fe20008400000 */
[----:B------:R-:W-:Y:S01]  /*a0a0*/  F2FP.SATFINITE.E4M3.F32.PACK_AB_MERGE_C R57, R61, R60, R62 ;  /* 0x0000003c3d39723e */ /* 0x000fe2000480703e */
[----:B------:R-:W-:Y:S01]  /*a0b0*/  FMUL R8, R8, UR37 ;  /* 0x0000002508087c20 */ /* 0x000fe20008400000 */
[----:B------:R-:W-:Y:S01]  /*a0c0*/  F2FP.SATFINITE.E4M3.F32.PACK_AB_MERGE_C R54, R55, R54, RZ ;  /* 0x000000363736723e */ /* 0x000fe200048070ff */
[----:B------:R-:W-:Y:S01]  /*a0d0*/  FMUL R9, R9, UR37 ;  /* 0x0000002509097c20 */ /* 0x000fe20008400000 */
[----:B------:R-:W-:Y:S01]  /*a0e0*/  SYNCS.ARRIVE.TRANS64.RED.A1T0 RZ, [UR4], RZ ;  /* 0x000000ffffff79a7 */ /* 0x000fe20008100404 */
[--C-:B------:R-:W-:Y:S01]  /*a0f0*/  HADD2.F32 R237, -RZ, R240.reuse.H0_H0 ;  /* 0x200000f0ffed7230 */ /* 0x100fe20000004100 */
[----:B------:R-:W-:Y:S01]  /*a100*/  F2FP.SATFINITE.E4M3.F32.PACK_AB_MERGE_C R49, R53, R52, R54 ;  /* 0x000000343531723e */ /* 0x000fe20004807036 */
[----:B------:R-:W-:Y:S02]  /*a110*/  HADD2.F32 R238, -RZ, R240.H1_H1 ;  /* 0x300000f0ffee7230 */ /* 0x000fe40000004100 */
[----:B------:R-:W-:Y:S01]  /*a120*/  FMUL R42, R42, UR37 ;  /* 0x000000252a2a7c20 */ /* 0x000fe20008400000 */
[----:B------:R-:W-:Y:S02]  /*a130*/  HADD2.F32 R240, -RZ, R242.H1_H1 ;  /* 0x300000f2fff07230 */ /* 0x000fe40000004100 */
[----:B------:R-:W-:Y:S01]  /*a140*/  FMUL R43, R43, UR37 ;  /* 0x000000252b2b7c20 */ /* 0x000fe20008400000 */
[----:B------:R-:W1:Y:S01]  /*a150*/  S2R R242, SR_TID.X ;  /* 0x0000000000f27919 */ /* 0x000e620000002100 */
[----:B------:R-:W-:Y:S01]  /*a160*/  FFMA R42, R213, UR45, R42 ;  /* 0x0000002dd52a7c23 */ /* 0x000fe2000800002a */
[----:B------:R-:W-:Y:S02]  /*a170*/  HADD2.F32 R214, -RZ, R214.H1_H1 ;  /* 0x300000d6ffd67230 */ /* 0x000fe40000004100 */
[----:B------:R-:W-:Y:S01]  /*a180*/  FMUL R46, R46, UR37 ;  /* 0x000000252e2e7c20 */ /* 0x000fe20008400000 */
[----:B------:R-:W-:Y:S01]  /*a190*/  FMUL R47, R47, UR37 ;  /* 0x000000252f2f7c20 */ /* 0x000fe20008400000 */
[----:B------:R-:W-:Y:S01]  /*a1a0*/  FMUL R34, R34, UR37 ;  /* 0x0000002522227c20 */ /* 0x000fe20008400000 */
[----:B------:R-:W-:Y:S01]  /*a1b0*/  FMUL R35, R35, UR37 ;  /* 0x0000002523237c20 */ /* 0x000fe20008400000 */
[----:B------:R-:W-:Y:S01]  /*a1c0*/  FFMA R43, R214, UR45, R43 ;  /* 0x0000002dd62b7c23 */ /* 0x000fe2000800002b */
[----:B------:R-:W-:Y:S01]  /*a1d0*/  FFMA R44, R215, UR45, R44 ;  /* 0x0000002dd72c7c23 */ /* 0x000fe2000800002c */
[----:B------:R-:W-:Y:S01]  /*a1e0*/  FFMA R45, R216, UR45, R45 ;  /* 0x0000002dd82d7c23 */ /* 0x000fe2000800002d */
[----:B------:R-:W-:Y:S01]  /*a1f0*/  FFMA R46, R217, UR45, R46 ;  /* 0x0000002dd92e7c23 */ /* 0x000fe2000800002e */
[----:B------:R-:W-:Y:S01]  /*a200*/  FFMA R47, R218, UR45, R47 ;  /* 0x0000002dda2f7c23 */ /* 0x000fe2000800002f */
[----:B------:R-:W-:Y:S01]  /*a210*/  FFMA R32, R219, UR45, R32 ;  /* 0x0000002ddb207c23 */ /* 0x000fe20008000020 */
[----:B------:R-:W-:Y:S01]  /*a220*/  FFMA R33, R220, UR45, R33 ;  /* 0x0000002ddc217c23 */ /* 0x000fe20008000021 */
[----:B------:R-:W-:Y:S01]  /*a230*/  F2FP.SATFINITE.E4M3.F32.PACK_AB_MERGE_C R42, R43, R42, RZ ;  /* 0x0000002a2b2a723e */ /* 0x000fe200048070ff */
[----:B------:R-:W-:Y:S01]  /*a240*/  FMUL R38, R38, UR37 ;  /* 0x0000002526267c20 */ /* 0x000fe20008400000 */
[----:B------:R-:W-:Y:S01]  /*a250*/  F2FP.SATFINITE.E4M3.F32.PACK_AB_MERGE_C R46, R47, R46, RZ ;  /* 0x0000002e2f2e723e */ /* 0x000fe200048070ff */
[----:B------:R-:W-:Y:S01]  /*a260*/  FMUL R39, R39, UR37 ;  /* 0x0000002527277c20 */ /* 0x000fe20008400000 */
[----:B------:R-:W-:Y:S01]  /*a270*/  F2FP.SATFINITE.E4M3.F32.PACK_AB_MERGE_C R40, R41, R40, R42 ;  /* 0x000000282928723e */ /* 0x000fe2000480702a */
[----:B------:R-:W-:Y:S01]  /*a280*/  FMUL R26, R26, UR37 ;  /* 0x000000251a1a7c20 */ /* 0x000fe20008400000 */
[----:B------:R-:W-:Y:S01]  /*a290*/  F2FP.SATFINITE.E4M3.F32.PACK_AB_MERGE_C R41, R45, R44, R46 ;  /* 0x0000002c2d29723e */ /* 0x000fe2000480702e */
        /* <DEDUP_REMOVED lines=9> */
[----:B------:R-:W-:Y:S01]  /*a330*/  F2FP.F16.E4M3.UNPACK_B R222, R222.H1 ;  /* 0x000000deffde723e */ /* 0x000fe200030006ff */
[----:B------:R-:W-:Y:S01]  /*a340*/  BSSY.RECONVERGENT B0, `(.L_x_126) ;  /* 0x0000093000007945 */ /* 0x000fe20003800200 */
[C---:B-1----:R-:W-:Y:S02]  /*a350*/  SHF.L.U32 R3, R242.reuse, 0x4, RZ ;  /* 0x00000004f2037819 */ /* 0x042fe400000006ff */
[----:B------:R-:W-:Y:S01]  /*a360*/  F2FP.F16.E4M3.UNPACK_B R230, R230.H1 ;  /* 0x000000e6ffe6723e */ /* 0x000fe200030006ff */
[--C-:B------:R-:W-:Y:S01]  /*a370*/  HADD2.F32 R221, -RZ, R222.reuse.H0_H0 ;  /* 0x200000deffdd7230 */ /* 0x100fe20000004100 */
[----:B------:R-:W-:Y:S01]  /*a380*/  LOP3.LUT R3, R3, 0xf0, RZ, 0xc0, !PT ;  /* 0x000000f003037812 */ /* 0x000fe200078ec0ff */
[----:B------:R-:W-:Y:S01]  /*a390*/  HADD2.F32 R222, -RZ, R222.H1_H1 ;  /* 0x300000deffde7230 */ /* 0x000fe20000004100 */
[----:B------:R-:W-:Y:S01]  /*a3a0*/  LOP3.LUT P0, RZ, R242, 0x60, RZ, 0xc0, !PT ;  /* 0x00000060f2ff7812 */ /* 0x000fe2000780c0ff */
[--C-:B------:R-:W-:Y:S01]  /*a3b0*/  HADD2.F32 R229, -RZ, R230.reuse.H0_H0 ;  /* 0x200000e6ffe57230 */ /* 0x100fe20000004100 */
[----:B------:R-:W-:Y:S01]  /*a3c0*/  LEA R3, R249, R3, 0x3 ;  /* 0x00000003f9037211 */ /* 0x000fe200078e18ff */
[----:B------:R-:W-:Y:S01]  /*a3d0*/  FFMA R34, R221, UR45, R34 ;  /* 0x0000002ddd227c23 */ /* 0x000fe20008000022 */
[----:B------:R-:W-:Y:S01]  /*a3e0*/  FFMA R35, R222, UR45, R35 ;  /* 0x0000002dde237c23 */ /* 0x000fe20008000023 */
[----:B------:R-:W-:Y:S01]  /*a3f0*/  FFMA R36, R223, UR45, R36 ;  /* 0x0000002ddf247c23 */ /* 0x000fe20008000024 */
[----:B------:R-:W-:Y:S01]  /*a400*/  FFMA R37, R224, UR45, R37 ;  /* 0x0000002de0257c23 */ /* 0x000fe20008000025 */
[----:B------:R1:W-:Y:S01]  /*a410*/  STS.64 [R3+UR46+0x3e80], R128 ;  /* 0x003e808003007988 */ /* 0x0003e20008000a2e */
[----:B------:R-:W-:Y:S01]  /*a420*/  FFMA R38, R225, UR45, R38 ;  /* 0x0000002de1267c23 */ /* 0x000fe20008000026 */
[----:B------:R-:W-:Y:S01]  /*a430*/  F2FP.SATFINITE.E4M3.F32.PACK_AB_MERGE_C R34, R35, R34, RZ ;  /* 0x000000222322723e */ /* 0x000fe200048070ff */
[----:B------:R-:W-:Y:S01]  /*a440*/  FFMA R39, R226, UR45, R39 ;  /* 0x0000002de2277c23 */ /* 0x000fe20008000027 */
[----:B------:R-:W-:Y:S01]  /*a450*/  FFMA R24, R227, UR45, R24 ;  /* 0x0000002de3187c23 */ /* 0x000fe20008000018 */
[----:B------:R-:W-:Y:S01]  /*a460*/  FFMA R25, R228, UR45, R25 ;  /* 0x0000002de4197c23 */ /* 0x000fe20008000019 */
[----:B------:R1:W-:Y:S01]  /*a470*/  STS.64 [R3+UR46+0x4280], R120 ;  /* 0x0042807803007988 */ /* 0x0003e20008000a2e */
[----:B------:R-:W-:Y:S01]  /*a480*/  F2FP.SATFINITE.E4M3.F32.PACK_AB_MERGE_C R32, R33, R32, R34 ;  /* 0x000000202120723e */ /* 0x000fe20004807022 */
[----:B------:R-:W-:Y:S01]  /*a490*/  FFMA R26, R229, UR45, R26 ;  /* 0x0000002de51a7c23 */ /* 0x000fe2000800001a */
[----:B------:R-:W-:Y:S01]  /*a4a0*/  F2FP.SATFINITE.E4M3.F32.PACK_AB_MERGE_C R33, R39, R38, RZ ;  /* 0x000000262721723e */ /* 0x000fe200048070ff */
[----:B------:R-:W-:Y:S02]  /*a4b0*/  HADD2.F32 R230, -RZ, R230.H1_H1 ;  /* 0x300000e6ffe67230 */ /* 0x000fe40000004100 */
[----:B------:R1:W-:Y:S01]  /*a4c0*/  STS.64 [R3+UR46+0x4680], R112 ;  /* 0x0046807003007988 */ /* 0x0003e20008000a2e */
[----:B------:R-:W-:Y:S02]  /*a4d0*/  F2FP.SATFINITE.E4M3.F32.PACK_AB_MERGE_C R33, R37, R36, R33 ;  /* 0x000000242521723e */ /* 0x000fe40004807021 */
        /* <DEDUP_REMOVED lines=10> */
[----:B------:R-:W-:Y:S01]  /*a580*/  FFMA R6, R237, UR45, R6 ;  /* 0x0000002ded067c23 */ /* 0x000fe20008000006 */
[----:B------:R-:W-:Y:S01]  /*a590*/  F2FP.SATFINITE.E4M3.F32.PACK_AB_MERGE_C R24, R25, R24, R26 ;  /* 0x000000181918723e */ /* 0x000fe2000480701a */
[----:B------:R-:W-:Y:S01]  /*a5a0*/  FFMA R7, R238, UR45, R7 ;  /* 0x0000002dee077c23 */ /* 0x000fe20008000007 */
[----:B------:R-:W-:Y:S01]  /*a5b0*/  FFMA R8, R239, UR45, R8 ;  /* 0x0000002def087c23 */ /* 0x000fe20008000008 */
[----:B------:R-:W-:Y:S01]  /*a5c0*/  FFMA R9, R240, UR45, R9 ;  /* 0x0000002df0097c23 */ /* 0x000fe20008000009 */
[----:B------:R1:W-:Y:S01]  /*a5d0*/  STS.64 [R3+UR46+0x5280], R88 ;  /* 0x0052805803007988 */ /* 0x0003e20008000a2e */
[----:B------:R-:W-:Y:S01]  /*a5e0*/  FFMA R10, R0, UR45, R10 ;  /* 0x0000002d000a7c23 */ /* 0x000fe2000800000a */
[----:B------:R-:W-:Y:S01]  /*a5f0*/  FFMA R11, R2, UR45, R11 ;  /* 0x0000002d020b7c23 */ /* 0x000fe2000800000b */
[----:B------:R-:W-:Y:S02]  /*a600*/  F2FP.SATFINITE.E4M3.F32.PACK_AB_MERGE_C R6, R7, R6, RZ ;  /* 0x000000060706723e */ /* 0x000fe400048070ff */
[----:B------:R-:W-:Y:S01]  /*a610*/  F2FP.SATFINITE.E4M3.F32.PACK_AB_MERGE_C R30, R31, R30, RZ ;  /* 0x0000001e1f1e723e */ /* 0x000fe200048070ff */
[----:B------:R1:W-:Y:S01]  /*a620*/  STS.64 [R3+UR46+0x5680], R80 ;  /* 0x0056805003007988 */ /* 0x0003e20008000a2e */
[----:B------:R-:W-:Y:S02]  /*a630*/  F2FP.SATFINITE.E4M3.F32.PACK_AB_MERGE_C R10, R11, R10, RZ ;  /* 0x0000000a0b0a723e */ /* 0x000fe400048070ff */
[----:B------:R-:W-:Y:S02]  /*a640*/  F2FP.SATFINITE.E4M3.F32.PACK_AB_MERGE_C R4, R5, R4, R6 ;  /* 0x000000040504723e */ /* 0x000fe40004807006 */
[----:B------:R-:W-:Y:S01]  /*a650*/  F2FP.SATFINITE.E4M3.F32.PACK_AB_MERGE_C R25, R29, R28, R30 ;  /* 0x0000001c1d19723e */ /* 0x000fe2000480701e */
[----:B------:R1:W-:Y:S01]  /*a660*/  STS.64 [R3+UR46+0x5a80], R72 ;  /* 0x005a804803007988 */ /* 0x0003e20008000a2e */
[----:B------:R-:W-:Y:S05]  /*a670*/  F2FP.SATFINITE.E4M3.F32.PACK_AB_MERGE_C R5, R9, R8, R10 ;  /* 0x000000080905723e */ /* 0x000fea000480700a */
[----:B------:R1:W-:Y:S06]  /*a680*/  STS.64 [R3+UR46+0x5e80], R64 ;  /* 0x005e804003007988 */ /* 0x0003ec0008000a2e */
[----:B------:R1:W-:Y:S06]  /*a690*/  STS.64 [R3+UR46+0x6280], R56 ;  /* 0x0062803803007988 */ /* 0x0003ec0008000a2e */
[----:B------:R1:W-:Y:S06]  /*a6a0*/  STS.64 [R3+UR46+0x6680], R48 ;  /* 0x0066803003007988 */ /* 0x0003ec0008000a2e */
[----:B------:R1:W-:Y:S06]  /*a6b0*/  STS.64 [R3+UR46+0x6a80], R40 ;  /* 0x006a802803007988 */ /* 0x0003ec0008000a2e */
[----:B------:R1:W-:Y:S06]  /*a6c0*/  STS.64 [R3+UR46+0x6e80], R32 ;  /* 0x006e802003007988 */ /* 0x0003ec0008000a2e */
[----:B------:R1:W-:Y:S06]  /*a6d0*/  STS.64 [R3+UR46+0x7280], R24 ;  /* 0x0072801803007988 */ /* 0x0003ec0008000a2e */
[----:B------:R1:W-:Y:S01]  /*a6e0*/  STS.64 [R3+UR46+0x7680], R4 ;  /* 0x0076800403007988 */ /* 0x0003e20008000a2e */
[----:B------:R-:W-:Y:S01]  /*a6f0*/  @!PT LDS RZ, [RZ] ;  /* 0x00000000fffff984 */ /* 0x000fe20000000800 */
[----:B------:R-:W-:Y:S01]  /*a700*/  @!PT LDS RZ, [RZ] ;  /* 0x00000000fffff984 */ /* 0x000fe20000000800 */
[----:B------:R-:W-:Y:S01]  /*a710*/  @!PT LDS RZ, [RZ] ;  /* 0x00000000fffff984 */ /* 0x000fe20000000800 */
[----:B------:R-:W-:Y:S01]  /*a720*/  @!PT LDS RZ, [RZ] ;  /* 0x00000000fffff984 */ /* 0x000fe20000000800 */
[----:B------:R2:W-:Y:S06]  /*a730*/  MEMBAR.ALL.CTA ;  /* 0x0000000000007992 */ /* 0x0005ec0000008000 */
[----:B--2---:R-:W2:Y:S02]  /*a740*/  FENCE.VIEW.ASYNC.S ;  /* 0x00000000000073c6 */ /* 0x004ea40000000000 */
[----:B--2---:R-:W-:Y:S06]  /*a750*/  BAR.SYNC.DEFER_BLOCKING 0x1, 0x80 ;  /* 0x0042000000007b1d */ /* 0x004fec0000010000 */
[----:B------:R-:W-:Y:S05]  /*a760*/  @P0 BRA `(.L_x_127) ;  /* 0x0000000400400947 */ /* 0x000fea0003800000 */
[----:B------:R-:W2:Y:S01]  /*a770*/  LDCU.64 UR4, c[0x0][0x348] ;  /* 0x00006900ff0477ac */ /* 0x000ea20008000a00 */
[----:B------:R-:W-:Y:S02]  /*a780*/  R2UR UR7, R243 ;  /* 0x00000000f30772ca */ /* 0x000fe400000e0000 */
[----:B------:R-:W-:Y:S01]  /*a790*/  R2UR UR6, R244 ;  /* 0x00000000f40672ca */ /* 0x000fe200000e0000 */
[----:B------:R-:W-:Y:S01]  /*a7a0*/  UIADD3 UR8, UPT, UPT, UR46, 0x3e80, URZ ;  /* 0x00003e802e087890 */ /* 0x000fe2000fffe0ff */
[----:B------:R-:W-:Y:S01]  /*a7b0*/  UMOV UR11, UR36 ;  /* 0x00000024000b7c82 */ /* 0x000fe20008000000 */
[----:B------:R-:W-:Y:S01]  /*a7c0*/  UIADD3 UR28, UPT, UPT, UR46, 0x4280, URZ ;  /* 0x000042802e1c7890 */ /* 0x000fe2000fffe0ff */
[----:B------:R-:W-:Y:S01]  /*a7d0*/  UMOV UR31, UR36 ;  /* 0x00000024001f7c82 */ /* 0x000fe20008000000 */
[----:B------:R-:W-:Y:S01]  /*a7e0*/  UIADD3 UR56, UPT, UPT, UR46, 0x4680, URZ ;  /* 0x000046802e387890 */ /* 0x000fe2000fffe0ff */
[----:B------:R-:W-:Y:S01]  /*a7f0*/  UMOV UR59, UR36 ;  /* 0x00000024003b7c82 */ /* 0x000fe20008000000 */
[----:B------:R-:W-:Y:S04]  /*a800*/  UIADD3 UR68, UPT, UPT, UR46, 0x4a80, URZ ;  /* 0x00004a802e447890 */ /* 0x000fe8000fffe0ff */
[----:B------:R-:W-:Y:S02]  /*a810*/  UIMAD UR9, UR7, 0xf0, URZ ;  /* 0x000000f0070978a4 */ /* 0x000fe4000f8e02ff */
[----:B------:R-:W-:Y:S02]  /*a820*/  USHF.L.U32 UR10, UR6, 0x6, URZ ;  /* 0x00000006060a7899 */ /* 0x000fe400080006ff */
[----:B--2---:R-:W-:Y:S02]  /*a830*/  UIADD3 UR4, UP0, UPT, UR4, 0x680, URZ ;  /* 0x0000068004047890 */ /* 0x004fe4000ff1e0ff */
[----:B------:R-:W-:Y:S02]  /*a840*/  UIADD3 UR29, UPT, UPT, UR9, 0x10, URZ ;  /* 0x00000010091d7890 */ /* 0x000fe4000fffe0ff */
[----:B------:R-:W-:Y:S01]  /*a850*/  UIADD3.X UR5, UPT, UPT, URZ, UR5, URZ, UP0, !UPT ;  /* 0x00000005ff057290 */ /* 0x000fe200087fe4ff */
[----:B------:R-:W-:Y:S01]  /*a860*/  UMOV UR30, UR10 ;  /* 0x0000000a001e7c82 */ /* 0x000fe20008000000 */
[----:B------:R-:W-:Y:S01]  /*a870*/  UIADD3 UR57, UPT, UPT, UR9, 0x20, URZ ;  /* 0x0000002009397890 */ /* 0x000fe2000fffe0ff */
[----:B------:R-:W-:Y:S01]  /*a880*/  UMOV UR58, UR10 ;  /* 0x0000000a003a7c82 */ /* 0x000fe20008000000 */
[----:B------:R-:W-:Y:S01]  /*a890*/  UIADD3 UR69, UPT, UPT, UR9, 0x30, URZ ;  /* 0x0000003009457890 */ /* 0x000fe2000fffe0ff */
[----:B------:R-:W-:Y:S04]  /*a8a0*/  UMOV UR71, UR36 ;  /* 0x0000002400477c82 */ /* 0x000fe80008000000 */
[----:B------:R-:W-:Y:S01]  /*a8b0*/  UTMASTG.3D [UR8], [UR4] ;  /* 0x00000008040073b5 */ /* 0x000fe20008010000 */
[----:B------:R-:W-:Y:S01]  /*a8c0*/  UMOV UR70, UR10 ;  /* 0x0000000a00467c82 */ /* 0x000fe20008000000 */
[----:B------:R-:W-:Y:S02]  /*a8d0*/  UIADD3 UR20, UPT, UPT, UR46, 0x4e80, URZ ;  /* 0x00004e802e147890 */ /* 0x000fe4000fffe0ff */
[----:B------:R-:W-:Y:S01]  /*a8e0*/  UIADD3 UR21, UPT, UPT, UR9, 0x40, URZ ;  /* 0x0000004009157890 */ /* 0x000fe2000fffe0ff */
[----:B------:R-:W-:Y:S01]  /*a8f0*/  UMOV UR23, UR36 ;  /* 0x0000002400177c82 */ /* 0x000fe20008000000 */
[----:B------:R-:W-:Y:S01]  /*a900*/  UMOV UR22, UR10 ;  /* 0x0000000a00167c82 */ /* 0x000fe20008000000 */
[----:B------:R2:W-:Y:S01]  /*a910*/  UTMASTG.3D [UR28], [UR4] ;  /* 0x0000001c040073b5 */ /* 0x0005e20008010000 */
[----:B------:R-:W-:Y:S02]  /*a920*/  UIADD3 UR52, UPT, UPT, UR46, 0x5680, URZ ;  /* 0x000056802e347890 */ /* 0x000fe4000fffe0ff */
[----:B------:R-:W-:Y:S01]  /*a930*/  UIADD3 UR53, UPT, UPT, UR9, 0x60, URZ ;  /* 0x0000006009357890 */ /* 0x000fe2000fffe0ff */
[----:B------:R-:W-:Y:S01]  /*a940*/  UMOV UR55, UR36 ;  /* 0x0000002400377c82 */ /* 0x000fe20008000000 */
[----:B------:R-:W-:Y:S01]  /*a950*/  UMOV UR54, UR10 ;  /* 0x0000000a00367c82 */ /* 0x000fe20008000000 */
[----:B------:R-:W-:Y:S01]  /*a960*/  UIADD3 UR64, UPT, UPT, UR46, 0x5a80, URZ ;  /* 0x00005a802e407890 */ /* 0x000fe2000fffe0ff */
[----:B------:R3:W-:Y:S01]  /*a970*/  UTMASTG.3D [UR56], [UR4] ;  /* 0x00000038040073b5 */ /* 0x0007e20008010000 */
[----:B------:R-:W-:Y:S01]  /*a980*/  UIADD3 UR65, UPT, UPT, UR9, 0x70, URZ ;  /* 0x0000007009417890 */ /* 0x000fe2000fffe0ff */
[----:B------:R-:W-:Y:S01]  /*a990*/  UMOV UR67, UR36 ;  /* 0x0000002400437c82 */ /* 0x000fe20008000000 */
[----:B------:R-:W-:Y:S01]  /*a9a0*/  UMOV UR66, UR10 ;  /* 0x0000000a00427c82 */ /* 0x000fe20008000000 */
[----:B------:R-:W-:Y:S02]  /*a9b0*/  UIADD3 UR16, UPT, UPT, UR46, 0x5e80, URZ ;  /* 0x00005e802e107890 */ /* 0x000fe4000fffe0ff */
[----:B------:R-:W-:Y:S01]  /*a9c0*/  UIADD3 UR17, UPT, UPT, UR9, 0x80, URZ ;  /* 0x0000008009117890 */ /* 0x000fe2000fffe0ff */
[----:B------:R3:W-:Y:S01]  /*a9d0*/  UTMASTG.3D [UR68], [UR4] ;  /* 0x00000044040073b5 */ /* 0x0007e20008010000 */
[----:B------:R-:W-:Y:S01]  /*a9e0*/  UMOV UR19, UR36 ;  /* 0x0000002400137c82 */ /* 0x000fe20008000000 */
[----:B------:R-:W-:Y:S01]  /*a9f0*/  UMOV UR18, UR10 ;  /* 0x0000000a00127c82 */ /* 0x000fe20008000000 */
[----:B------:R-:W-:Y:S02]  /*aa00*/  UIADD3 UR72, UPT, UPT, UR46, 0x6280, URZ ;  /* 0x000062802e487890 */ /* 0x000fe4000fffe0ff */
[----:B------:R-:W-:Y:S01]  /*aa10*/  UIADD3 UR73, UPT, UPT, UR9, 0x90, URZ ;  /* 0x0000009009497890 */ /* 0x000fe2000fffe0ff */
[----:B------:R-:W-:Y:S01]  /*aa20*/  UMOV UR75, UR36 ;  /* 0x00000024004b7c82 */ /* 0x000fe20008000000 */
[----:B------:R3:W-:Y:S01]  /*aa30*/  UTMASTG.3D [UR20], [UR4] ;  /* 0x00000014040073b5 */ /* 0x0007e20008010000 */
[----:B------:R-:W-:Y:S01]  /*aa40*/  UMOV UR74, UR10 ;  /* 0x0000000a004a7c82 */ /* 0x000fe20008000000 */
[----:B------:R-:W-:Y:S02]  /*aa50*/  UIADD3 UR48, UPT, UPT, UR46, 0x6680, URZ ;  /* 0x000066802e307890 */ /* 0x000fe4000fffe0ff */
[----:B------:R-:W-:Y:S01]  /*aa60*/  UIADD3 UR49, UPT, UPT, UR9, 0xa0, URZ ;  /* 0x000000a009317890 */ /* 0x000fe2000fffe0ff */
[----:B------:R-:W-:Y:S01]  /*aa70*/  UMOV UR51, UR36 ;  /* 0x0000002400337c82 */ /* 0x000fe20008000000 */
[----:B------:R-:W-:Y:S01]  /*aa80*/  UMOV UR50, UR10 ;  /* 0x0000000a00327c82 */ /* 0x000fe20008000000 */
[----:B------:R-:W-:Y:S02]  /*aa90*/  UIADD3 UR60, UPT, UPT, UR46, 0x6a80, URZ ;  /* 0x00006a802e3c7890 */ /* 0x000fe4000fffe0ff */
[----:B--2---:R-:W-:Y:S02]  /*aaa0*/  UIADD3 UR28, UPT, UPT, UR46, 0x5280, URZ ;  /* 0x000052802e1c7890 */ /* 0x004fe4000fffe0ff */
[----:B------:R-:W-:Y:S02]  /*aab0*/  UIADD3 UR29, UPT, UPT, UR9, 0x50, URZ ;  /* 0x00000050091d7890 */ /* 0x000fe4000fffe0ff */
[----:B------:R-:W-:Y:S01]  /*aac0*/  UIADD3 UR61, UPT, UPT, UR9, 0xb0, URZ ;  /* 0x000000b0093d7890 */ /* 0x000fe2000fffe0ff */
[----:B------:R-:W-:Y:S01]  /*aad0*/  UMOV UR63, UR36 ;  /* 0x00000024003f7c82 */ /* 0x000fe20008000000 */
[----:B------:R-:W-:Y:S01]  /*aae0*/  UMOV UR62, UR10 ;  /* 0x0000000a003e7c82 */ /* 0x000fe20008000000 */
[----:B------:R-:W-:Y:S02]  /*aaf0*/  UIADD3 UR32, UPT, UPT, UR46, 0x6e80, URZ ;  /* 0x00006e802e207890 */ /* 0x000fe4000fffe0ff */
[----:B------:R-:W-:Y:S02]  /*ab00*/  UIADD3 UR33, UPT, UPT, UR9, 0xc0, URZ ;  /* 0x000000c009217890 */ /* 0x000fe4000fffe0ff */
        /* <DEDUP_REMOVED lines=12> */
[----:B------:R3:W-:Y:S01]  /*abd0*/  UTMASTG.3D [UR64], [UR4] ;  /* 0x00000040040073b5 */ /* 0x0007e20008010000 */
[----:B------:R3:W-:Y:S01]  /*abe0*/  UTMASTG.3D [UR16], [UR4] ;  /* 0x00000010040073b5 */ /* 0x0007e20008010000 */
[----:B------:R3:W-:Y:S01]  /*abf0*/  UTMASTG.3D [UR72], [UR4] ;  /* 0x00000048040073b5 */ /* 0x0007e20008010000 */
[----:B------:R3:W-:Y:S01]  /*ac00*/  UTMASTG.3D [UR48], [UR4] ;  /* 0x00000030040073b5 */ /* 0x0007e20008010000 */
[----:B------:R3:W-:Y:S01]  /*ac10*/  UTMASTG.3D [UR60], [UR4] ;  /* 0x0000003c040073b5 */ /* 0x0007e20008010000 */
[----:B------:R3:W-:Y:S01]  /*ac20*/  UTMASTG.3D [UR32], [UR4] ;  /* 0x00000020040073b5 */ /* 0x0007e20008010000 */
[----:B------:R3:W-:Y:S01]  /*ac30*/  UTMASTG.3D [UR24], [UR4] ;  /* 0x00000018040073b5 */ /* 0x0007e20008010000 */
[----:B------:R3:W-:Y:S01]  /*ac40*/  UTMASTG.3D [UR12], [UR4] ;  /* 0x0000000c040073b5 */ /* 0x0007e20008010000 */
[----:B------:R0:W-:Y:S01]  /*ac50*/  UTMACMDFLUSH ;  /* 0x00000000000079b7 */ /* 0x0001e20000000000 */
[----:B---3--:R-:W-:Y:S04]  /*ac60*/  DEPBAR.LE SB0, 0x0 ;  /* 0x000080000000791a */ /* 0x008fe80000000000 */
.L_x_127:
[----:B------:R-:W-:Y:S05]  /*ac70*/  BSYNC.RECONVERGENT B0 ;  /* 0x0000000000007941 */ /* 0x000fea0003800200 */
.L_x_126:
[----:B-1----:R-:W2:Y:S01]  /*ac80*/  LDL R5, [R1] ;  /* 0x0000000001057983 */ /* 0x002ea20000100800 */
[----:B------:R-:W-:Y:S02]  /*ac90*/  R2UR UR4, R248 ;  /* 0x00000000f80472ca */ /* 0x000fe400000e0000 */
[----:B------:R-:W-:Y:S01]  /*aca0*/  R2UR UR6, R247 ;  /* 0x00000000f70672ca */ /* 0x000fe200000e0000 */
[----:B------:R-:W3:Y:S01]  /*acb0*/  LDL R4, [R1+0x4] ;  /* 0x0000040001047983 */ /* 0x000ee20000100800 */
[----:B------:R-:W-:Y:S02]  /*acc0*/  R2UR UR8, R250 ;  /* 0x00000000fa0872ca */ /* 0x000fe400000e0000 */
[----:B------:R-:W-:Y:S01]  /*acd0*/  R2UR UR7, R251 ;  /* 0x00000000fb0772ca */ /* 0x000fe200000e0000 */
[----:B------:R-:W-:Y:S01]  /*ace0*/  BAR.SYNC.DEFER_BLOCKING 0x1, 0x80 ;  /* 0x0042000000007b1d */ /* 0x000fe20000010000 */
[----:B------:R-:W-:Y:S05]  /*acf0*/  R2UR UR36, R252 ;  /* 0x00000000fc2472ca */ /* 0x000fea00000e0000 */
[----:B------:R-:W-:Y:S02]  /*ad00*/  UISETP.NE.AND UP2, UPT, UR4, URZ, UPT ;  /* 0x000000ff0400728c */ /* 0x000fe4000bf45270 */
[----:B------:R-:W-:Y:S02]  /*ad10*/  UIADD3 UR4, UPT, UPT, UR40, 0x1, URZ ;  /* 0x0000000128047890 */ /* 0x000fe4000fffe0ff */
[----:B------:R-:W-:Y:S02]  /*ad20*/  UISETP.NE.AND UP0, UPT, UR6, 0x2, UPT ;  /* 0x000000020600788c */ /* 0x000fe4000bf05270 */
[----:B------:R-:W-:Y:S02]  /*ad30*/  UISETP.NE.AND UP1, UPT, UR4, 0x4, UPT ;  /* 0x000000040400788c */ /* 0x000fe4000bf25270 */
[----:B------:R-:W-:Y:S02]  /*ad40*/  USEL UR18, UR6, URZ, UP0 ;  /* 0x000000ff06127287 */ /* 0x000fe40008000000 */
[----:B------:R-:W-:Y:S02]  /*ad50*/  USEL UR6, URZ, 0x1, UP1 ;  /* 0x00000001ff067887 */ /* 0x000fe40008800000 */
[----:B------:R-:W-:Y:S02]  /*ad60*/  USEL UR40, UR4, URZ, UP1 ;  /* 0x000000ff04287287 */ /* 0x000fe40008800000 */
[----:B------:R-:W-:Y:S06]  /*ad70*/  ULOP3.LUT UR7, UR7, UR6, URZ, 0x3c, !UPT ;  /* 0x0000000607077292 */ /* 0x000fec000f8e3cff */
[----:B------:R-:W-:Y:S01]  /*ad80*/  IMAD.U32 R251, RZ, RZ, UR7 ;  /* 0x00000007fffb7e24 */ /* 0x000fe2000f8e00ff */
[----:B---3--:R-:W-:Y:S02]  /*ad90*/  R2UR UR5, R4 ;  /* 0x00000000040572ca */ /* 0x008fe400000e0000 */
[----:B--2---:R-:W-:Y:S11]  /*ada0*/  R2UR UR9, R5 ;  /* 0x00000000050972ca */ /* 0x004ff600000e0000 */
[----:B------:R-:W-:Y:S02]  /*adb0*/  @!UPT UIADD3 URZ, UPT, UPT, URZ, URZ, URZ ;  /* 0x000000fffffff290 */ /* 0x000fe4000fffe0ff */
[----:B------:R-:W-:Y:S02]  /*adc0*/  UIADD3 UR10, UPT, UPT, UR38, UR9, URZ ;  /* 0x00000009260a7290 */ /* 0x000fe4000fffe0ff */
[----:B------:R-:W-:Y:S02]  /*add0*/  UIADD3 UR9, UPT, UPT, UR39, UR5, URZ ;  /* 0x0000000527097290 */ /* 0x000fe4000fffe0ff */
[----:B------:R-:W-:Y:S02]  /*ade0*/  USEL UR5, URZ, 0x1, UP0 ;  /* 0x00000001ff057887 */ /* 0x000fe40008000000 */
[----:B------:R-:W-:Y:S02]  /*adf0*/  IMAD.U32 R243, RZ, RZ, UR10 ;  /* 0x0000000afff37e24 */ /* 0x000fe4000f8e00ff */
[----:B------:R-:W-:Y:S01]  /*ae00*/  IMAD.U32 R244, RZ, RZ, UR9 ;  /* 0x00000009fff47e24 */ /* 0x000fe2000f8e00ff */
[----:B------:R-:W-:Y:S06]  /*ae10*/  ULOP3.LUT UR8, UR8, UR5, URZ, 0x3c, !UPT ;  /* 0x0000000508087292 */ /* 0x000fec000f8e3cff */
[----:B------:R-:W-:Y:S01]  /*ae20*/  IMAD.U32 R250, RZ, RZ, UR8 ;  /* 0x00000008fffa7e24 */ /* 0x000fe2000f8e00ff */
[----:B------:R-:W-:Y:S06]  /*ae30*/  BRA.U UP2, `(.L_x_128) ;  /* 0xffffffad02a87547 */ /* 0x000fec000b83ffff */
[----:B------:R-:W-:Y:S05]  /*ae40*/  EXIT ;  /* 0x000000000000794d */ /* 0x000fea0003800000 */
.L_x_25:
[----:B-1----:R1:W4:Y:S02]  /*ae50*/  SYNCS.PHASECHK.TRANS64.TRYWAIT P0, [R2+URZ+0x1d0], R3 ;  /* 0x0001d003020075a7 */ /* 0x00232400080011ff */
[----:B----4-:R-:W-:Y:S05]  /*ae60*/  @!P0 NANOSLEEP.SYNCS 0x989680 ;  /* 0x009896800000895d */ /* 0x010fea0003900000 */
[----:B------:R-:W4:Y:S02]  /*ae70*/  @!P0 SYNCS.PHASECHK.TRANS64 P0, [R2+URZ+0x1d0], R3 ;  /* 0x0001d003020085a7 */ /* 0x000f2400080010ff */
[----:B----4-:R-:W-:Y:S05]  /*ae80*/  @!P0 BRA `(.L_x_25) ;  /* 0xfffffffc00f08947 */ /* 0x010fea000383ffff */
[----:B------:R-:W-:Y:S05]  /*ae90*/  BRA `(.L_x_129) ;  /* 0xffffff6c00347947 */ /* 0x000fea000383ffff */
.L_x_28:
[----:B--2---:R-:W-:Y:S07]  /*aea0*/  MOV R4, UR33 ;  /* 0x0000002100047c02 */ /* 0x004fee0008000f00 */
.L_x_130:
[----:B-1----:R1:W2:Y:S02]  /*aeb0*/  SYNCS.PHASECHK.TRANS64.TRYWAIT P0, [R4+URZ+0xa0], R2 ;  /* 0x0000a002040075a7 */ /* 0x0022a400080011ff */
[----:B--2---:R-:W-:Y:S05]  /*aec0*/  @!P0 NANOSLEEP.SYNCS 0x989680 ;  /* 0x009896800000895d */ /* 0x004fea0003900000 */
[----:B------:R-:W2:Y:S02]  /*aed0*/  @!P0 SYNCS.PHASECHK.TRANS64 P0, [R4+URZ+0xa0], R2 ;  /* 0x0000a002040085a7 */ /* 0x000ea400080010ff */
[----:B--2---:R-:W-:Y:S05]  /*aee0*/  @!P0 BRA `(.L_x_130) ;  /* 0xfffffffc00f08947 */ /* 0x004fea000383ffff */
[----:B------:R-:W-:Y:S05]  /*aef0*/  BRA `(.L_x_27) ;  /* 0xffffff6c007c7947 */ /* 0x000fea000383ffff */
.L_x_35:
[----:B--2---:R-:W-:Y:S07]  /*af00*/  MOV R4, UR9 ;  /* 0x0000000900047c02 */ /* 0x004fee0008000f00 */
.L_x_131:
[----:B-1----:R1:W2:Y:S02]  /*af10*/  SYNCS.PHASECHK.TRANS64.TRYWAIT P0, [R4+URZ+0xa0], R2 ;  /* 0x0000a002040075a7 */ /* 0x0022a400080011ff */
[----:B--2---:R-:W-:Y:S05]  /*af20*/  @!P0 NANOSLEEP.SYNCS 0x989680 ;  /* 0x009896800000895d */ /* 0x004fea0003900000 */
[----:B------:R-:W2:Y:S02]  /*af30*/  @!P0 SYNCS.PHASECHK.TRANS64 P0, [R4+URZ+0xa0], R2 ;  /* 0x0000a002040085a7 */ /* 0x000ea400080010ff */
[----:B--2---:R-:W-:Y:S05]  /*af40*/  @!P0 BRA `(.L_x_131) ;  /* 0xfffffffc00f08947 */ /* 0x004fea000383ffff */
[----:B------:R-:W-:Y:S05]  /*af50*/  BRA `(.L_x_34) ;  /* 0xffffff7000387947 */ /* 0x000fea000383ffff */
.L_x_40:
[----:B-1----:R1:W2:Y:S02]  /*af60*/  SYNCS.PHASECHK.TRANS64.TRYWAIT P0, [R3+URZ+0x160], R2 ;  /* 0x00016002030075a7 */ /* 0x0022a400080011ff */
[----:B--2---:R-:W-:Y:S05]  /*af70*/  @!P0 NANOSLEEP.SYNCS 0x989680 ;  /* 0x009896800000895d */ /* 0x004fea0003900000 */
[----:B------:R-:W2:Y:S02]  /*af80*/  @!P0 SYNCS.PHASECHK.TRANS64 P0, [R3+URZ+0x160], R2 ;  /* 0x00016002030085a7 */ /* 0x000ea400080010ff */
[----:B--2---:R-:W-:Y:S05]  /*af90*/  @!P0 BRA `(.L_x_40) ;  /* 0xfffffffc00f08947 */ /* 0x004fea000383ffff */
[----:B------:R-:W-:Y:S05]  /*afa0*/  BRA `(.L_x_132) ;  /* 0xffffff7000d87947 */ /* 0x000fea000383ffff */
.L_x_44:
[----:B------:R-:W-:-:S07]  /*afb0*/  MOV R3, UR4 ;  /* 0x0000000400037c02 */ /* 0x000fce0008000f00 */
.L_x_133:
[----:B-1----:R1:W2:Y:S02]  /*afc0*/  SYNCS.PHASECHK.TRANS64.TRYWAIT P0, [R3+URZ], R2 ;  /* 0x00000002030075a7 */ /* 0x0022a400080011ff */
[----:B--2---:R-:W-:Y:S05]  /*afd0*/  @!P0 NANOSLEEP.SYNCS 0x989680 ;  /* 0x009896800000895d */ /* 0x004fea0003900000 */
[----:B------:R-:W2:Y:S02]  /*afe0*/  @!P0 SYNCS.PHASECHK.TRANS64 P0, [R3+URZ], R2 ;  /* 0x00000002030085a7 */ /* 0x000ea400080010ff */
[----:B--2---:R-:W-:Y:S05]  /*aff0*/  @!P0 BRA `(.L_x_133) ;  /* 0xfffffffc00f08947 */ /* 0x004fea000383ffff */
[----:B------:R-:W-:Y:S05]  /*b000*/  BRA `(.L_x_134) ;  /* 0xffffff7800947947 */ /* 0x000fea000383ffff */
.L_x_45:
[----:B------:R-:W-:-:S07]  /*b010*/  MOV R3, UR5 ;  /* 0x0000000500037c02 */ /* 0x000fce0008000f00 */
.L_x_135:
[----:B-1----:R1:W2:Y:S02]  /*b020*/  SYNCS.PHASECHK.TRANS64.TRYWAIT P0, [R3+URZ], R2 ;  /* 0x00000002030075a7 */ /* 0x0022a400080011ff */
[----:B--2---:R-:W-:Y:S05]  /*b030*/  @!P0 NANOSLEEP.SYNCS 0x989680 ;  /* 0x009896800000895d */ /* 0x004fea0003900000 */
[----:B------:R-:W2:Y:S02]  /*b040*/  @!P0 SYNCS.PHASECHK.TRANS64 P0, [R3+URZ], R2 ;  /* 0x00000002030085a7 */ /* 0x000ea400080010ff */
[----:B--2---:R-:W-:Y:S05]  /*b050*/  @!P0 BRA `(.L_x_135) ;  /* 0xfffffffc00f08947 */ /* 0x004fea000383ffff */
[----:B------:R-:W-:Y:S05]  /*b060*/  BRA `(.L_x_136) ;  /* 0xffffff7800a07947 */ /* 0x000fea000383ffff */
.L_x_46:
[----:B------:R-:W-:-:S07]  /*b070*/  MOV R3, UR5 ;  /* 0x0000000500037c02 */ /* 0x000fce0008000f00 */
.L_x_137:
[----:B-1----:R1:W2:Y:S02]  /*b080*/  SYNCS.PHASECHK.TRANS64.TRYWAIT P0, [R3+URZ], R2 ;  /* 0x00000002030075a7 */ /* 0x0022a400080011ff */
[----:B--2---:R-:W-:Y:S05]  /*b090*/  @!P0 NANOSLEEP.SYNCS 0x989680 ;  /* 0x009896800000895d */ /* 0x004fea0003900000 */
[----:B------:R-:W2:Y:S02]  /*b0a0*/  @!P0 SYNCS.PHASECHK.TRANS64 P0, [R3+URZ], R2 ;  /* 0x00000002030085a7 */ /* 0x000ea400080010ff */
[----:B--2---:R-:W-:Y:S05]  /*b0b0*/  @!P0 BRA `(.L_x_137) ;  /* 0xfffffffc00f08947 */ /* 0x004fea000383ffff */
[----:B------:R-:W-:Y:S05]  /*b0c0*/  BRA `(.L_x_138) ;  /* 0xffffff7800ac7947 */ /* 0x000fea000383ffff */
.L_x_47:
[----:B------:R-:W-:-:S07]  /*b0d0*/  MOV R3, UR5 ;  /* 0x0000000500037c02 */ /* 0x000fce0008000f00 */
.L_x_139:
[----:B-1----:R1:W2:Y:S02]  /*b0e0*/  SYNCS.PHASECHK.TRANS64.TRYWAIT P0, [R3+URZ], R2 ;  /* 0x00000002030075a7 */ /* 0x0022a400080011ff */
[----:B--2---:R-:W-:Y:S05]  /*b0f0*/  @!P0 NANOSLEEP.SYNCS 0x989680 ;  /* 0x009896800000895d */ /* 0x004fea0003900000 */
[----:B------:R-:W2:Y:S02]  /*b100*/  @!P0 SYNCS.PHASECHK.TRANS64 P0, [R3+URZ], R2 ;  /* 0x00000002030085a7 */ /* 0x000ea400080010ff */
[----:B--2---:R-:W-:Y:S05]  /*b110*/  @!P0 BRA `(.L_x_139) ;  /* 0xfffffffc00f08947 */ /* 0x004fea000383ffff */
[----:B------:R-:W-:Y:S05]  /*b120*/  BRA `(.L_x_140) ;  /* 0xffffff7800b87947 */ /* 0x000fea000383ffff */
.L_x_48:
[----:B------:R-:W-:-:S07]  /*b130*/  MOV R3, UR5 ;  /* 0x0000000500037c02 */ /* 0x000fce0008000f00 */
.L_x_141:
[----:B-1----:R1:W2:Y:S02]  /*b140*/  SYNCS.PHASECHK.TRANS64.TRYWAIT P0, [R3+URZ], R2 ;  /* 0x00000002030075a7 */ /* 0x0022a400080011ff */
[----:B--2---:R-:W-:Y:S05]  /*b150*/  @!P0 NANOSLEEP.SYNCS 0x989680 ;  /* 0x009896800000895d */ /* 0x004fea0003900000 */
[----:B------:R-:W2:Y:S02]  /*b160*/  @!P0 SYNCS.PHASECHK.TRANS64 P0, [R3+URZ], R2 ;  /* 0x00000002030085a7 */ /* 0x000ea400080010ff */
[----:B--2---:R-:W-:Y:S05]  /*b170*/  @!P0 BRA `(.L_x_141) ;  /* 0xfffffffc00f08947 */ /* 0x004fea000383ffff */
[----:B------:R-:W-:Y:S05]  /*b180*/  BRA `(.L_x_142) ;  /* 0xffffff7800c47947 */ /* 0x000fea000383ffff */
.L_x_49:
[----:B------:R-:W-:-:S07]  /*b190*/  MOV R3, UR5 ;  /* 0x0000000500037c02 */ /* 0x000fce0008000f00 */
.L_x_143:
[----:B-1----:R1:W2:Y:S02]  /*b1a0*/  SYNCS.PHASECHK.TRANS64.TRYWAIT P0, [R3+URZ], R2 ;  /* 0x00000002030075a7 */ /* 0x0022a400080011ff */
[----:B--2---:R-:W-:Y:S05]  /*b1b0*/  @!P0 NANOSLEEP.SYNCS 0x989680 ;  /* 0x009896800000895d */ /* 0x004fea0003900000 */
[----:B------:R-:W2:Y:S02]  /*b1c0*/  @!P0 SYNCS.PHASECHK.TRANS64 P0, [R3+URZ], R2 ;  /* 0x00000002030085a7 */ /* 0x000ea400080010ff */
[----:B--2---:R-:W-:Y:S05]  /*b1d0*/  @!P0 BRA `(.L_x_143) ;  /* 0xfffffffc00f08947 */ /* 0x004fea000383ffff */
[----:B------:R-:W-:Y:S05]  /*b1e0*/  BRA `(.L_x_144) ;  /* 0xffffff7800d07947 */ /* 0x000fea000383ffff */
.L_x_50:
[----:B------:R-:W-:-:S07]  /*b1f0*/  MOV R3, UR5 ;  /* 0x0000000500037c02 */ /* 0x000fce0008000f00 */
.L_x_145:
[----:B-1----:R1:W2:Y:S02]  /*b200*/  SYNCS.PHASECHK.TRANS64.TRYWAIT P0, [R3+URZ], R2 ;  /* 0x00000002030075a7 */ /* 0x0022a400080011ff */
[----:B--2---:R-:W-:Y:S05]  /*b210*/  @!P0 NANOSLEEP.SYNCS 0x989680 ;  /* 0x009896800000895d */ /* 0x004fea0003900000 */
[----:B------:R-:W2:Y:S02]  /*b220*/  @!P0 SYNCS.PHASECHK.TRANS64 P0, [R3+URZ], R2 ;  /* 0x00000002030085a7 */ /* 0x000ea400080010ff */
[----:B--2---:R-:W-:Y:S05]  /*b230*/  @!P0 BRA `(.L_x_145) ;  /* 0xfffffffc00f08947 */ /* 0x004fea000383ffff */
[----:B------:R-:W-:Y:S05]  /*b240*/  BRA `(.L_x_146) ;  /* 0xffffff7800dc7947 */ /* 0x000fea000383ffff */
.L_x_51:
[----:B------:R-:W-:-:S07]  /*b250*/  MOV R3, UR5 ;  /* 0x0000000500037c02 */ /* 0x000fce0008000f00 */
.L_x_147:
[----:B-1----:R1:W2:Y:S02]  /*b260*/  SYNCS.PHASECHK.TRANS64.TRYWAIT P0, [R3+URZ], R2 ;  /* 0x00000002030075a7 */ /* 0x0022a400080011ff */
[----:B--2---:R-:W-:Y:S05]  /*b270*/  @!P0 NANOSLEEP.SYNCS 0x989680 ;  /* 0x009896800000895d */ /* 0x004fea0003900000 */
[----:B------:R-:W2:Y:S02]  /*b280*/  @!P0 SYNCS.PHASECHK.TRANS64 P0, [R3+URZ], R2 ;  /* 0x00000002030085a7 */ /* 0x000ea400080010ff */
[----:B--2---:R-:W-:Y:S05]  /*b290*/  @!P0 BRA `(.L_x_147) ;  /* 0xfffffffc00f08947 */ /* 0x004fea000383ffff */
[----:B------:R-:W-:Y:S05]  /*b2a0*/  BRA `(.L_x_148) ;  /* 0xffffff7800e87947 */ /* 0x000fea000383ffff */
.L_x_52:
[----:B------:R-:W-:-:S07]  /*b2b0*/  MOV R3, UR5 ;  /* 0x0000000500037c02 */ /* 0x000fce0008000f00 */
.L_x_149:
[----:B-1----:R1:W2:Y:S02]  /*b2c0*/  SYNCS.PHASECHK.TRANS64.TRYWAIT P0, [R3+URZ], R2 ;  /* 0x00000002030075a7 */ /* 0x0022a400080011ff */
[----:B--2---:R-:W-:Y:S05]  /*b2d0*/  @!P0 NANOSLEEP.SYNCS 0x989680 ;  /* 0x009896800000895d */ /* 0x004fea0003900000 */
[----:B------:R-:W2:Y:S02]  /*b2e0*/  @!P0 SYNCS.PHASECHK.TRANS64 P0, [R3+URZ], R2 ;  /* 0x00000002030085a7 */ /* 0x000ea400080010ff */
[----:B--2---:R-:W-:Y:S05]  /*b2f0*/  @!P0 BRA `(.L_x_149) ;  /* 0xfffffffc00f08947 */ /* 0x004fea000383ffff */
[----:B------:R-:W-:Y:S05]  /*b300*/  BRA `(.L_x_150) ;  /* 0xffffff7800f47947 */ /* 0x000fea000383ffff */
.L_x_53:
[----:B------:R-:W-:-:S07]  /*b310*/  MOV R3, UR5 ;  /* 0x0000000500037c02 */ /* 0x000fce0008000f00 */
.L_x_151:
[----:B-1----:R1:W2:Y:S02]  /*b320*/  SYNCS.PHASECHK.TRANS64.TRYWAIT P0, [R3+URZ], R2 ;  /* 0x00000002030075a7 */ /* 0x0022a400080011ff */
[----:B--2---:R-:W-:Y:S05]  /*b330*/  @!P0 NANOSLEEP.SYNCS 0x989680 ;  /* 0x009896800000895d */ /* 0x004fea0003900000 */
[----:B------:R-:W2:Y:S02]  /*b340*/  @!P0 SYNCS.PHASECHK.TRANS64 P0, [R3+URZ], R2 ;  /* 0x00000002030085a7 */ /* 0x000ea400080010ff */
[----:B--2---:R-:W-:Y:S05]  /*b350*/  @!P0 BRA `(.L_x_151) ;  /* 0xfffffffc00f08947 */ /* 0x004fea000383ffff */
[----:B------:R-:W-:Y:S05]  /*b360*/  BRA `(.L_x_152) ;  /* 0xffffff7c00007947 */ /* 0x000fea000383ffff */
.L_x_54:
[----:B------:R-:W-:-:S07]  /*b370*/  MOV R3, UR5 ;  /* 0x0000000500037c02 */ /* 0x000fce0008000f00 */
.L_x_153:
[----:B-1----:R1:W2:Y:S02]  /*b380*/  SYNCS.PHASECHK.TRANS64.TRYWAIT P0, [R3+URZ], R2 ;  /* 0x00000002030075a7 */ /* 0x0022a400080011ff */
[----:B--2---:R-:W-:Y:S05]  /*b390*/  @!P0 NANOSLEEP.SYNCS 0x989680 ;  /* 0x009896800000895d */ /* 0x004fea0003900000 */
[----:B------:R-:W2:Y:S02]  /*b3a0*/  @!P0 SYNCS.PHASECHK.TRANS64 P0, [R3+URZ], R2 ;  /* 0x00000002030085a7 */ /* 0x000ea400080010ff */
[----:B--2---:R-:W-:Y:S05]  /*b3b0*/  @!P0 BRA `(.L_x_153) ;  /* 0xfffffffc00f08947 */ /* 0x004fea000383ffff */
[----:B------:R-:W-:Y:S05]  /*b3c0*/  BRA `(.L_x_154) ;  /* 0xffffff7c000c7947 */ /* 0x000fea000383ffff */
.L_x_55:
[----:B------:R-:W-:-:S07]  /*b3d0*/  MOV R3, UR5 ;  /* 0x0000000500037c02 */ /* 0x000fce0008000f00 */
.L_x_155:
[----:B-1----:R1:W2:Y:S02]  /*b3e0*/  SYNCS.PHASECHK.TRANS64.TRYWAIT P0, [R3+URZ], R2 ;  /* 0x00000002030075a7 */ /* 0x0022a400080011ff */
[----:B--2---:R-:W-:Y:S05]  /*b3f0*/  @!P0 NANOSLEEP.SYNCS 0x989680 ;  /* 0x009896800000895d */ /* 0x004fea0003900000 */
[----:B------:R-:W2:Y:S02]  /*b400*/  @!P0 SYNCS.PHASECHK.TRANS64 P0, [R3+URZ], R2 ;  /* 0x00000002030085a7 */ /* 0x000ea400080010ff */
[----:B--2---:R-:W-:Y:S05]  /*b410*/  @!P0 BRA `(.L_x_155) ;  /* 0xfffffffc00f08947 */ /* 0x004fea000383ffff */
[----:B------:R-:W-:Y:S05]  /*b420*/  BRA `(.L_x_156) ;  /* 0xffffff7c00187947 */ /* 0x000fea000383ffff */
.L_x_56:
[----:B------:R-:W-:-:S07]  /*b430*/  MOV R3, UR5 ;  /* 0x0000000500037c02 */ /* 0x000fce0008000f00 */
.L_x_157:
[----:B-1----:R1:W2:Y:S02]  /*b440*/  SYNCS.PHASECHK.TRANS64.TRYWAIT P0, [R3+URZ], R2 ;  /* 0x00000002030075a7 */ /* 0x0022a400080011ff */
[----:B--2---:R-:W-:Y:S05]  /*b450*/  @!P0 NANOSLEEP.SYNCS 0x989680 ;  /* 0x009896800000895d */ /* 0x004fea0003900000 */
[----:B------:R-:W2:Y:S02]  /*b460*/  @!P0 SYNCS.PHASECHK.TRANS64 P0, [R3+URZ], R2 ;  /* 0x00000002030085a7 */ /* 0x000ea400080010ff */
[----:B--2---:R-:W-:Y:S05]  /*b470*/  @!P0 BRA `(.L_x_157) ;  /* 0xfffffffc00f08947 */ /* 0x004fea000383ffff */
[----:B------:R-:W-:Y:S05]  /*b480*/  BRA `(.L_x_158) ;  /* 0xffffff7c00247947 */ /* 0x000fea000383ffff */
.L_x_57:
[----:B------:R-:W-:-:S07]  /*b490*/  MOV R3, UR5 ;  /* 0x0000000500037c02 */ /* 0x000fce0008000f00 */
.L_x_159:
[----:B-1----:R1:W2:Y:S02]  /*b4a0*/  SYNCS.PHASECHK.TRANS64.TRYWAIT P0, [R3+URZ], R2 ;  /* 0x00000002030075a7 */ /* 0x0022a400080011ff */
[----:B--2---:R-:W-:Y:S05]  /*b4b0*/  @!P0 NANOSLEEP.SYNCS 0x989680 ;  /* 0x009896800000895d */ /* 0x004fea0003900000 */
[----:B------:R-:W2:Y:S02]  /*b4c0*/  @!P0 SYNCS.PHASECHK.TRANS64 P0, [R3+URZ], R2 ;  /* 0x00000002030085a7 */ /* 0x000ea400080010ff */
[----:B--2---:R-:W-:Y:S05]  /*b4d0*/  @!P0 BRA `(.L_x_159) ;  /* 0xfffffffc00f08947 */ /* 0x004fea000383ffff */
[----:B------:R-:W-:Y:S05]  /*b4e0*/  BRA `(.L_x_160) ;  /* 0xffffff7c00307947 */ /* 0x000fea000383ffff */
.L_x_58:
[----:B------:R-:W-:-:S07]  /*b4f0*/  MOV R3, UR5 ;  /* 0x0000000500037c02 */ /* 0x000fce0008000f00 */
.L_x_161:
[----:B-1----:R1:W2:Y:S02]  /*b500*/  SYNCS.PHASECHK.TRANS64.TRYWAIT P0, [R3+URZ], R2 ;  /* 0x00000002030075a7 */ /* 0x0022a400080011ff */
[----:B--2---:R-:W-:Y:S05]  /*b510*/  @!P0 NANOSLEEP.SYNCS 0x989680 ;  /* 0x009896800000895d */ /* 0x004fea0003900000 */
[----:B------:R-:W2:Y:S02]  /*b520*/  @!P0 SYNCS.PHASECHK.TRANS64 P0, [R3+URZ], R2 ;  /* 0x00000002030085a7 */ /* 0x000ea400080010ff */
[----:B--2---:R-:W-:Y:S05]  /*b530*/  @!P0 BRA `(.L_x_161) ;  /* 0xfffffffc00f08947 */ /* 0x004fea000383ffff */
[----:B------:R-:W-:Y:S05]  /*b540*/  BRA `(.L_x_162) ;  /* 0xffffff7c003c7947 */ /* 0x000fea000383ffff */
.L_x_59:
[----:B------:R-:W-:-:S07]  /*b550*/  MOV R3, UR5 ;  /* 0x0000000500037c02 */ /* 0x000fce0008000f00 */
.L_x_163:
[----:B-1----:R1:W2:Y:S02]  /*b560*/  SYNCS.PHASECHK.TRANS64.TRYWAIT P0, [R3+URZ], R2 ;  /* 0x00000002030075a7 */ /* 0x0022a400080011ff */
[----:B--2---:R-:W-:Y:S05]  /*b570*/  @!P0 NANOSLEEP.SYNCS 0x989680 ;  /* 0x009896800000895d */ /* 0x004fea0003900000 */
[----:B------:R-:W2:Y:S02]  /*b580*/  @!P0 SYNCS.PHASECHK.TRANS64 P0, [R3+URZ], R2 ;  /* 0x00000002030085a7 */ /* 0x000ea400080010ff */
[----:B--2---:R-:W-:Y:S05]  /*b590*/  @!P0 BRA `(.L_x_163) ;  /* 0xfffffffc00f08947 */ /* 0x004fea000383ffff */
[----:B------:R-:W-:Y:S05]  /*b5a0*/  BRA `(.L_x_164) ;  /* 0xffffff7c00487947 */ /* 0x000fea000383ffff */
.L_x_60:
[----:B------:R-:W-:-:S07]  /*b5b0*/  MOV R3, UR5 ;  /* 0x0000000500037c02 */ /* 0x000fce0008000f00 */
.L_x_165:
[----:B-1----:R1:W2:Y:S02]  /*b5c0*/  SYNCS.PHASECHK.TRANS64.TRYWAIT P0, [R3+URZ], R2 ;  /* 0x00000002030075a7 */ /* 0x0022a400080011ff */
[----:B--2---:R-:W-:Y:S05]  /*b5d0*/  @!P0 NANOSLEEP.SYNCS 0x989680 ;  /* 0x009896800000895d */ /* 0x004fea0003900000 */
[----:B------:R-:W2:Y:S02]  /*b5e0*/  @!P0 SYNCS.PHASECHK.TRANS64 P0, [R3+URZ], R2 ;  /* 0x00000002030085a7 */ /* 0x000ea400080010ff */
[----:B--2---:R-:W-:Y:S05]  /*b5f0*/  @!P0 BRA `(.L_x_165) ;  /* 0xfffffffc00f08947 */ /* 0x004fea000383ffff */
[----:B------:R-:W-:Y:S05]  /*b600*/  BRA `(.L_x_166) ;  /* 0xffffff7c00547947 */ /* 0x000fea000383ffff */
.L_x_61:
[----:B------:R-:W-:-:S07]  /*b610*/  MOV R3, UR5 ;  /* 0x0000000500037c02 */ /* 0x000fce0008000f00 */
.L_x_167:
[----:B-1----:R1:W2:Y:S02]  /*b620*/  SYNCS.PHASECHK.TRANS64.TRYWAIT P0, [R3+URZ], R2 ;  /* 0x00000002030075a7 */ /* 0x0022a400080011ff */
[----:B--2---:R-:W-:Y:S05]  /*b630*/  @!P0 NANOSLEEP.SYNCS 0x989680 ;  /* 0x009896800000895d */ /* 0x004fea0003900000 */
[----:B------:R-:W2:Y:S02]  /*b640*/  @!P0 SYNCS.PHASECHK.TRANS64 P0, [R3+URZ], R2 ;  /* 0x00000002030085a7 */ /* 0x000ea400080010ff */
[----:B--2---:R-:W-:Y:S05]  /*b650*/  @!P0 BRA `(.L_x_167) ;  /* 0xfffffffc00f08947 */ /* 0x004fea000383ffff */
[----:B------:R-:W-:Y:S05]  /*b660*/  BRA `(.L_x_168) ;  /* 0xffffff7c00607947 */ /* 0x000fea000383ffff */
.L_x_62:
[----:B------:R-:W-:-:S07]  /*b670*/  MOV R3, UR5 ;  /* 0x0000000500037c02 */ /* 0x000fce0008000f00 */
.L_x_169:
[----:B-1----:R1:W2:Y:S02]  /*b680*/  SYNCS.PHASECHK.TRANS64.TRYWAIT P0, [R3+URZ], R2 ;  /* 0x00000002030075a7 */ /* 0x0022a400080011ff */
[----:B--2---:R-:W-:Y:S05]  /*b690*/  @!P0 NANOSLEEP.SYNCS 0x989680 ;  /* 0x009896800000895d */ /* 0x004fea0003900000 */
[----:B------:R-:W2:Y:S02]  /*b6a0*/  @!P0 SYNCS.PHASECHK.TRANS64 P0, [R3+URZ], R2 ;  /* 0x00000002030085a7 */ /* 0x000ea400080010ff */
[----:B--2---:R-:W-:Y:S05]  /*b6b0*/  @!P0 BRA `(.L_x_169) ;  /* 0xfffffffc00f08947 */ /* 0x004fea000383ffff */
[----:B------:R-:W-:Y:S05]  /*b6c0*/  BRA `(.L_x_170) ;  /* 0xffffff7c006c7947 */ /* 0x000fea000383ffff */
.L_x_65:
[----:B--2---:R2:W3:Y:S02]  /*b6d0*/  SYNCS.PHASECHK.TRANS64.TRYWAIT P0, [R0+URZ+0x1c0], R2 ;  /* 0x0001c002000075a7 */ /* 0x0044e400080011ff */
[----:B---3--:R-:W-:Y:S05]  /*b6e0*/  @!P0 NANOSLEEP.SYNCS 0x989680 ;  /* 0x009896800000895d */ /* 0x008fea0003900000 */
[----:B------:R-:W3:Y:S02]  /*b6f0*/  @!P0 SYNCS.PHASECHK.TRANS64 P0, [R0+URZ+0x1c0], R2 ;  /* 0x0001c002000085a7 */ /* 0x000ee400080010ff */
[----:B---3--:R-:W-:Y:S05]  /*b700*/  @!P0 BRA `(.L_x_65) ;  /* 0xfffffffc00f08947 */ /* 0x008fea000383ffff */
[----:B------:R-:W-:Y:S05]  /*b710*/  BRA `(.L_x_171) ;  /* 0xffffff7c00d07947 */ /* 0x000fea000383ffff */
.L_x_66:
[----:B------:R-:W-:-:S07]  /*b720*/  MOV R3, UR4 ;  /* 0x0000000400037c02 */ /* 0x000fce0008000f00 */
.L_x_172:
[----:B--2---:R2:W3:Y:S02]  /*b730*/  SYNCS.PHASECHK.TRANS64.TRYWAIT P0, [R3+URZ+0x170], R2 ;  /* 0x00017002030075a7 */ /* 0x0044e400080011ff */
[----:B---3--:R-:W-:Y:S05]  /*b740*/  @!P0 NANOSLEEP.SYNCS 0x989680 ;  /* 0x009896800000895d */ /* 0x008fea0003900000 */
[----:B------:R-:W3:Y:S02]  /*b750*/  @!P0 SYNCS.PHASECHK.TRANS64 P0, [R3+URZ+0x170], R2 ;  /* 0x00017002030085a7 */ /* 0x000ee400080010ff */
[----:B---3--:R-:W-:Y:S05]  /*b760*/  @!P0 BRA `(.L_x_172) ;  /* 0xfffffffc00f08947 */ /* 0x008fea000383ffff */
[----:B------:R-:W-:Y:S05]  /*b770*/  BRA `(.L_x_173) ;  /* 0xffffff7c00e07947 */ /* 0x000fea000383ffff */
.L_x_67:
[----:B--2---:R2:W3:Y:S02]  /*b780*/  SYNCS.PHASECHK.TRANS64.TRYWAIT P1, [R0+URZ+0x160], R2 ;  /* 0x00016002000075a7 */ /* 0x0044e400080211ff */
[----:B---3--:R-:W-:Y:S05]  /*b790*/  @!P1 NANOSLEEP.SYNCS 0x989680 ;  /* 0x009896800000995d */ /* 0x008fea0003900000 */
[----:B------:R-:W3:Y:S02]  /*b7a0*/  @!P1 SYNCS.PHASECHK.TRANS64 P1, [R0+URZ+0x160], R2 ;  /* 0x00016002000095a7 */ /* 0x000ee400080210ff */
[----:B---3--:R-:W-:Y:S05]  /*b7b0*/  @!P1 BRA `(.L_x_67) ;  /* 0xfffffffc00f09947 */ /* 0x008fea000383ffff */
[----:B------:R-:W-:Y:S05]  /*b7c0*/  BRA `(.L_x_174) ;  /* 0xffffff8000107947 */ /* 0x000fea000383ffff */
.L_x_70:
[----:B------:R-:W-:-:S07]  /*b7d0*/  MOV R2, UR4 ;  /* 0x0000000400027c02 */ /* 0x000fce0008000f00 */
.L_x_175:
[----:B--2---:R2:W3:Y:S02]  /*b7e0*/  SYNCS.PHASECHK.TRANS64.TRYWAIT P0, [R2+URZ+0x170], R0 ;  /* 0x00017000020075a7 */ /* 0x0044e400080011ff */
[----:B---3--:R-:W-:Y:S05]  /*b7f0*/  @!P0 NANOSLEEP.SYNCS 0x989680 ;  /* 0x009896800000895d */ /* 0x008fea0003900000 */
[----:B------:R-:W3:Y:S02]  /*b800*/  @!P0 SYNCS.PHASECHK.TRANS64 P0, [R2+URZ+0x170], R0 ;  /* 0x00017000020085a7 */ /* 0x000ee400080010ff */
[----:B---3--:R-:W-:Y:S05]  /*b810*/  @!P0 BRA `(.L_x_175) ;  /* 0xfffffffc00f08947 */ /* 0x008fea000383ffff */
[----:B------:R-:W-:Y:S05]  /*b820*/  BRA `(.L_x_69) ;  /* 0xffffff8000647947 */ /* 0x000fea000383ffff */
.L_x_77:
[----:B--2---:R2:W3:Y:S02]  /*b830*/  SYNCS.PHASECHK.TRANS64.TRYWAIT P1, [R3+URZ+0x160], R4 ;  /* 0x00016004030075a7 */ /* 0x0044e400080211ff */
[----:B---3--:R-:W-:Y:S05]  /*b840*/  @!P1 NANOSLEEP.SYNCS 0x989680 ;  /* 0x009896800000995d */ /* 0x008fea0003900000 */
[----:B------:R-:W3:Y:S02]  /*b850*/  @!P1 SYNCS.PHASECHK.TRANS64 P1, [R3+URZ+0x160], R4 ;  /* 0x00016004030095a7 */ /* 0x000ee400080210ff */
[----:B---3--:R-:W-:Y:S05]  /*b860*/  @!P1 BRA `(.L_x_77) ;  /* 0xfffffffc00f09947 */ /* 0x008fea000383ffff */
[----:B------:R-:W-:Y:S05]  /*b870*/  BRA `(.L_x_176) ;  /* 0xffffff8400c47947 */ /* 0x000fea000383ffff */
.L_x_78:
[----:B------:R-:W-:-:S07]  /*b880*/  MOV R4, UR19 ;  /* 0x0000001300047c02 */ /* 0x000fce0008000f00 */
.L_x_177:
[----:B--2---:R2:W3:Y:S02]  /*b890*/  SYNCS.PHASECHK.TRANS64.TRYWAIT P0, [R4+URZ+0x1a0], R3 ;  /* 0x0001a003040075a7 */ /* 0x0044e400080011ff */
[----:B---3--:R-:W-:Y:S05]  /*b8a0*/  @!P0 NANOSLEEP.SYNCS 0x989680 ;  /* 0x009896800000895d */ /* 0x008fea0003900000 */
[----:B------:R-:W3:Y:S02]  /*b8b0*/  @!P0 SYNCS.PHASECHK.TRANS64 P0, [R4+URZ+0x1a0], R3 ;  /* 0x0001a003040085a7 */ /* 0x000ee400080010ff */
[----:B---3--:R-:W-:Y:S05]  /*b8c0*/  @!P0 BRA `(.L_x_177) ;  /* 0xfffffffc00f08947 */ /* 0x008fea000383ffff */
[----:B------:R-:W-:Y:S05]  /*b8d0*/  BRA `(.L_x_178) ;  /* 0xffffff8400f47947 */ /* 0x000fea000383ffff */
.L_x_81:
[----:B------:R-:W-:Y:S07]  /*b8e0*/  MOV R3, UR7 ;  /* 0x0000000700037c02 */ /* 0x000fee0008000f00 */
.L_x_179:
[----:B--2---:R2:W3:Y:S02]  /*b8f0*/  SYNCS.PHASECHK.TRANS64.TRYWAIT P0, [R3+URZ], R2 ;  /* 0x00000002030075a7 */ /* 0x0044e400080011ff */
[----:B---3--:R-:W-:Y:S05]  /*b900*/  @!P0 NANOSLEEP.SYNCS 0x989680 ;  /* 0x009896800000895d */ /* 0x008fea0003900000 */
[----:B------:R-:W3:Y:S02]  /*b910*/  @!P0 SYNCS.PHASECHK.TRANS64 P0, [R3+URZ], R2 ;  /* 0x00000002030085a7 */ /* 0x000ee400080010ff */
[----:B---3--:R-:W-:Y:S05]  /*b920*/  @!P0 BRA `(.L_x_179) ;  /* 0xfffffffc00f08947 */ /* 0x008fea000383ffff */
[----:B------:R-:W-:Y:S05]  /*b930*/  BRA `(.L_x_80) ;  /* 0xffffff8800287947 */ /* 0x000fea000383ffff */
.L_x_84:
[----:B------:R-:W-:-:S07]  /*b940*/  MOV R2, UR4 ;  /* 0x0000000400027c02 */ /* 0x000fce0008000f00 */
.L_x_180:
[----:B--2---:R2:W4:Y:S02]  /*b950*/  SYNCS.PHASECHK.TRANS64.TRYWAIT P0, [R2+URZ], R0 ;  /* 0x00000000020075a7 */ /* 0x00452400080011ff */
[----:B----4-:R-:W-:Y:S05]  /*b960*/  @!P0 NANOSLEEP.SYNCS 0x989680 ;  /* 0x009896800000895d */ /* 0x010fea0003900000 */
[----:B------:R-:W4:Y:S02]  /*b970*/  @!P0 SYNCS.PHASECHK.TRANS64 P0, [R2+URZ], R0 ;  /* 0x00000000020085a7 */ /* 0x000f2400080010ff */
[----:B----4-:R-:W-:Y:S05]  /*b980*/  @!P0 BRA `(.L_x_180) ;  /* 0xfffffffc00f08947 */ /* 0x010fea000383ffff */
[----:B------:R-:W-:Y:S05]  /*b990*/  BRA `(.L_x_181) ;  /* 0xffffff8800cc7947 */ /* 0x000fea000383ffff */
.L_x_85:
[----:B------:R-:W-:-:S07]  /*b9a0*/  MOV R3, UR5 ;  /* 0x0000000500037c02 */ /* 0x000fce0008000f00 */
.L_x_182:
[----:B--2---:R2:W3:Y:S02]  /*b9b0*/  SYNCS.PHASECHK.TRANS64.TRYWAIT P0, [R3+URZ], R2 ;  /* 0x00000002030075a7 */ /* 0x0044e400080011ff */
[----:B---3--:R-:W-:Y:S05]  /*b9c0*/  @!P0 NANOSLEEP.SYNCS 0x989680 ;  /* 0x009896800000895d */ /* 0x008fea0003900000 */
[----:B------:R-:W3:Y:S02]  /*b9d0*/  @!P0 SYNCS.PHASECHK.TRANS64 P0, [R3+URZ], R2 ;  /* 0x00000002030085a7 */ /* 0x000ee400080010ff */
[----:B---3--:R-:W-:Y:S05]  /*b9e0*/  @!P0 BRA `(.L_x_182) ;  /* 0xfffffffc00f08947 */ /* 0x008fea000383ffff */
[----:B------:R-:W-:Y:S05]  /*b9f0*/  BRA `(.L_x_183) ;  /* 0xffffff8800d87947 */ /* 0x000fea000383ffff */
.L_x_86:
[----:B------:R-:W-:-:S07]  /*ba00*/  MOV R3, UR5 ;  /* 0x0000000500037c02 */ /* 0x000fce0008000f00 */
.L_x_184:
[----:B--2---:R2:W3:Y:S02]  /*ba10*/  SYNCS.PHASECHK.TRANS64.TRYWAIT P0, [R3+URZ], R2 ;  /* 0x00000002030075a7 */ /* 0x0044e400080011ff */
[----:B---3--:R-:W-:Y:S05]  /*ba20*/  @!P0 NANOSLEEP.SYNCS 0x989680 ;  /* 0x009896800000895d */ /* 0x008fea0003900000 */
[----:B------:R-:W3:Y:S02]  /*ba30*/  @!P0 SYNCS.PHASECHK.TRANS64 P0, [R3+URZ], R2 ;  /* 0x00000002030085a7 */ /* 0x000ee400080010ff */
[----:B---3--:R-:W-:Y:S05]  /*ba40*/  @!P0 BRA `(.L_x_184) ;  /* 0xfffffffc00f08947 */ /* 0x008fea000383ffff */
[----:B------:R-:W-:Y:S05]  /*ba50*/  BRA `(.L_x_185) ;  /* 0xffffff8800e47947 */ /* 0x000fea000383ffff */
.L_x_87:
[----:B--2---:R-:W-:-:S07]  /*ba60*/  MOV R2, UR4 ;  /* 0x0000000400027c02 */ /* 0x004fce0008000f00 */
.L_x_186:
[----:B--2---:R2:W3:Y:S02]  /*ba70*/  SYNCS.PHASECHK.TRANS64.TRYWAIT P0, [R2+URZ], R0 ;  /* 0x00000000020075a7 */ /* 0x0044e400080011ff */
[----:B---3--:R-:W-:Y:S05]  /*ba80*/  @!P0 NANOSLEEP.SYNCS 0x989680 ;  /* 0x009896800000895d */ /* 0x008fea0003900000 */
[----:B------:R-:W3:Y:S02]  /*ba90*/  @!P0 SYNCS.PHASECHK.TRANS64 P0, [R2+URZ], R0 ;  /* 0x00000000020085a7 */ /* 0x000ee400080010ff */
[----:B---3--:R-:W-:Y:S05]  /*baa0*/  @!P0 BRA `(.L_x_186) ;  /* 0xfffffffc00f08947 */ /* 0x008fea000383ffff */
[----:B------:R-:W-:Y:S05]  /*bab0*/  BRA `(.L_x_187) ;  /* 0xffffff8800f07947 */ /* 0x000fea000383ffff */
.L_x_92:
[----:B--2---:R2:W3:Y:S02]  /*bac0*/  SYNCS.PHASECHK.TRANS64.TRYWAIT P0, [R2+URZ+0x160], R0 ;  /* 0x00016000020075a7 */ /* 0x0044e400080011ff */
[----:B---3--:R-:W-:Y:S05]  /*bad0*/  @!P0 NANOSLEEP.SYNCS 0x989680 ;  /* 0x009896800000895d */ /* 0x008fea0003900000 */
[----:B------:R-:W3:Y:S02]  /*bae0*/  @!P0 SYNCS.PHASECHK.TRANS64 P0, [R2+URZ+0x160], R0 ;  /* 0x00016000020085a7 */ /* 0x000ee400080010ff */
[----:B---3--:R-:W-:Y:S05]  /*baf0*/  @!P0 BRA `(.L_x_92) ;  /* 0xfffffffc00f08947 */ /* 0x008fea000383ffff */
[----:B------:R-:W-:Y:S05]  /*bb00*/  BRA `(.L_x_188) ;  /* 0xffffff9000187947 */ /* 0x000fea000383ffff */
.L_x_95:
[----:B------:R-:W-:Y:S07]  /*bb10*/  MOV R2, UR29 ;  /* 0x0000001d00027c02 */ /* 0x000fee0008000f00 */
.L_x_189:
[----:B--2---:R2:W3:Y:S02]  /*bb20*/  SYNCS.PHASECHK.TRANS64.TRYWAIT P1, [R2+URZ+0x158], R0 ;  /* 0x00015800020075a7 */ /* 0x0044e400080211ff */
[----:B---3--:R-:W-:Y:S05]  /*bb30*/  @!P1 NANOSLEEP.SYNCS 0x989680 ;  /* 0x009896800000995d */ /* 0x008fea0003900000 */
[----:B------:R-:W3:Y:S02]  /*bb40*/  @!P1 SYNCS.PHASECHK.TRANS64 P1, [R2+URZ+0x158], R0 ;  /* 0x00015800020095a7 */ /* 0x000ee400080210ff */
[----:B---3--:R-:W-:Y:S05]  /*bb50*/  @!P1 BRA `(.L_x_189) ;  /* 0xfffffffc00f09947 */ /* 0x008fea000383ffff */
[----:B------:R-:W-:Y:S05]  /*bb60*/  BRA `(.L_x_94) ;  /* 0xffffff94008c7947 */ /* 0x000fea000383ffff */
.L_x_98:
[----:B------:R-:W-:Y:S07]  /*bb70*/  MOV R2, UR29 ;  /* 0x0000001d00027c02 */ /* 0x000fee0008000f00 */
.L_x_190:
[----:B--2---:R2:W3:Y:S02]  /*bb80*/  SYNCS.PHASECHK.TRANS64.TRYWAIT P0, [R2+URZ+0x148], R4 ;  /* 0x00014804020075a7 */ /* 0x0044e400080011ff */
[----:B---3--:R-:W-:Y:S05]  /*bb90*/  @!P0 NANOSLEEP.SYNCS 0x989680 ;  /* 0x009896800000895d */ /* 0x008fea0003900000 */
[----:B------:R-:W3:Y:S02]  /*bba0*/  @!P0 SYNCS.PHASECHK.TRANS64 P0, [R2+URZ+0x148], R4 ;  /* 0x00014804020085a7 */ /* 0x000ee400080010ff */
[----:B---3--:R-:W-:Y:S05]  /*bbb0*/  @!P0 BRA `(.L_x_190) ;  /* 0xfffffffc00f08947 */ /* 0x008fea000383ffff */
[----:B------:R-:W-:Y:S05]  /*bbc0*/  BRA `(.L_x_191) ;  /* 0xffffff9400e47947 */ /* 0x000fea000383ffff */
.L_x_101:
[----:B------:R-:W-:Y:S07]  /*bbd0*/  MOV R2, UR4 ;  /* 0x0000000400027c02 */ /* 0x000fee0008000f00 */
.L_x_192:
[----:B-1----:R1:W2:Y:S02]  /*bbe0*/  SYNCS.PHASECHK.TRANS64.TRYWAIT P0, [R2+URZ+0x160], R0 ;  /* 0x00016000020075a7 */ /* 0x0022a400080011ff */
[----:B--2---:R-:W-:Y:S05]  /*bbf0*/  @!P0 NANOSLEEP.SYNCS 0x989680 ;  /* 0x009896800000895d */ /* 0x004fea0003900000 */
[----:B------:R-:W2:Y:S02]  /*bc00*/  @!P0 SYNCS.PHASECHK.TRANS64 P0, [R2+URZ+0x160], R0 ;  /* 0x00016000020085a7 */ /* 0x000ea400080010ff */
[----:B--2---:R-:W-:Y:S05]  /*bc10*/  @!P0 BRA `(.L_x_192) ;  /* 0xfffffffc00f08947 */ /* 0x004fea000383ffff */
[----:B------:R-:W-:Y:S05]  /*bc20*/  BRA `(.L_x_193) ;  /* 0xffffffa000547947 */ /* 0x000fea000383ffff */
.L_x_107:
[----:B------:R-:W-:Y:S07]  /*bc30*/  MOV R2, UR46 ;  /* 0x0000002e00027c02 */ /* 0x000fee0008000f00 */
.L_x_194:
[----:B-1----:R1:W3:Y:S02]  /*bc40*/  SYNCS.PHASECHK.TRANS64.TRYWAIT P2, [R2+URZ+0x140], R0 ;  /* 0x00014000020075a7 */ /* 0x0022e400080411ff */
[----:B---3--:R-:W-:Y:S05]  /*bc50*/  @!P2 NANOSLEEP.SYNCS 0x989680 ;  /* 0x009896800000a95d */ /* 0x008fea0003900000 */
[----:B------:R-:W3:Y:S02]  /*bc60*/  @!P2 SYNCS.PHASECHK.TRANS64 P2, [R2+URZ+0x140], R0 ;  /* 0x000140000200a5a7 */ /* 0x000ee400080410ff */
[----:B---3--:R-:W-:Y:S05]  /*bc70*/  @!P2 BRA `(.L_x_194) ;  /* 0xfffffffc00f0a947 */ /* 0x008fea000383ffff */
[----:B------:R-:W-:Y:S05]  /*bc80*/  BRA `(.L_x_106) ;  /* 0xffffffac00bc7947 */ /* 0x000fea000383ffff */
.L_x_109:
[----:B-1----:R-:W-:Y:S07]  /*bc90*/  MOV R0, UR47 ;  /* 0x0000002f00007c02 */ /* 0x002fee0008000f00 */
.L_x_195:
[----:B-1----:R1:W3:Y:S02]  /*bca0*/  SYNCS.PHASECHK.TRANS64.TRYWAIT P0, [R0+URZ+0x180], R4 ;  /* 0x00018004000075a7 */ /* 0x0022e400080011ff */
[----:B---3--:R-:W-:Y:S05]  /*bcb0*/  @!P0 NANOSLEEP.SYNCS 0x989680 ;  /* 0x009896800000895d */ /* 0x008fea0003900000 */
[----:B------:R-:W3:Y:S02]  /*bcc0*/  @!P0 SYNCS.PHASECHK.TRANS64 P0, [R0+URZ+0x180], R4 ;  /* 0x00018004000085a7 */ /* 0x000ee400080010ff */
[----:B---3--:R-:W-:Y:S05]  /*bcd0*/  @!P0 BRA `(.L_x_195) ;  /* 0xfffffffc00f08947 */ /* 0x008fea000383ffff */
[----:B------:R-:W-:Y:S05]  /*bce0*/  BRA `(.L_x_108) ;  /* 0xffffffb000bc7947 */ /* 0x000fea000383ffff */
        .weak           $__internal_0_$__cuda_sm10x_tcgen05_guardrail_trap_col_being_dealloced_not_returned_by_alloc
        .type           $__internal_0_$__cuda_sm10x_tcgen05_guardrail_trap_col_being_dealloced_not_returned_by_alloc,@function
        .size           $__internal_0_$__cuda_sm10x_tcgen05_guardrail_trap_col_being_dealloced_not_returned_by_alloc,($__internal_1_$__cuda_sm10x_tcgen05_guardrail_trap_phase_invalid_during_alloc - $__internal_0_$__cuda_sm10x_tcgen05_guardrail_trap_col_being_dealloced_not_returned_by_alloc)
$__internal_0_$__cuda_sm10x_tcgen05_guardrail_trap_col_being_dealloced_not_returned_by_alloc:
[----:B------:R-:W-:Y:S05]  /*bcf0*/  BPT.TRAP 0x1 ;  /* 0x000000040000795c */ /* 0x000fea0000300000 */
[----:B------:R-:W-:-:S04]  /*bd00*/  HFMA2 R3, -RZ, RZ, 0, 0 ;  /* 0x00000000ff037431 */ /* 0x000fc800000001ff */
[----:B------:R-:W-:Y:S05]  /*bd10*/  RET.REL.NODEC R2 `(_ZN7cutlass13device_kernelINS_4gemm6kernel13GemmUniversalIN4cute5tupleIJiiiiEEENS1_10collective13CollectiveMmaINS1_35MainloopSm100TmaUmmaWarpSpecializedILi20ELi2ELi4ENS5_IJNS4_1CILi2EEENSA_ILi1EEESC_EEEEENS5_IJNSA_ILi64EEENSA_ILi240EEENSA_ILi32EEEEEENS_12float_e4m3_tENS5_IJlSC_lEEESJ_SK_NS4_8TiledMMAINS4_8MMA_AtomIJNS4_10MMA_TraitsINS4_19SM100_MMA_F8F6F4_SSEJSJ_SJ_fSF_SG_NS4_17integral_constantINS4_4UMMA5MajorELSR_0EEESS_NSP_INSQ_7ScaleInELST_0EEESU_EEEEEENS4_6LayoutINS5_IJSC_SC_SC_EEENS5_IJNSA_ILi0EEESZ_SZ_EEEEENS5_IJNS4_10UnderscoreES12_S12_EEEEENS4_13SM90_TMA_LOADENS4_14ComposedLayoutINS4_7SwizzleILi1ELi4ELi3EEENS4_18smem_ptr_flag_bitsILi8EEENSX_INS5_IJNSA_ILi8EEESH_EEENS5_IJSH_SC_EEEEEEEvNS4_8identityENS4_23SM90_TMA_LOAD_MULTICASTES1F_vS1G_EENS_8epilogue10collective18CollectiveEpilogueINS1J_23Sm100TmaWarpSpecializedILi1ELi1ELi120ELb0ELb0EEEJSI_NS5_IJNSX_ISF_SC_EENSX_ISG_SC_EEEEESJ_SK_SJ_SK_NS1J_6fusion15FusionCallbacksIS1N_NS1R_17LinearCombinationISJ_fSJ_fLNS_15FloatRoundStyleE2EEESI_S1Q_JEEENS4_5SM1004TMEM4LOAD25SM100_TMEM_LOAD_16dp32b8xES15_NS16_INS17_ILi0ELi4ELi3EEES1A_NSX_INS5_IJS1B_NSA_ILi16EEEEEENS5_IJS22_SC_EEEEEEENS4_39AutoVectorizingCopyWithAssumedAlignmentILi128EEENS4_14SM90_TMA_STOREES26_S28_S28_EEEvvEEEEvNT_6ParamsE) ;  /* 0xffffff4002b87950 */ /* 0x000fea0003c3ffff */
        .weak           $__internal_1_$__cuda_sm10x_tcgen05_guardrail_trap_phase_invalid_during_alloc
        .type           $__internal_1_$__cuda_sm10x_tcgen05_guardrail_trap_phase_invalid_during_alloc,@function
        .size           $__internal_1_$__cuda_sm10x_tcgen05_guardrail_trap_phase_invalid_during_alloc,($__internal_2_$__cuda_sm10x_tcgen05_guardrail_trap_unallocated_columns_being_dealloced - $__internal_1_$__cuda_sm10x_tcgen05_guardrail_trap_phase_invalid_during_alloc)
$__internal_1_$__cuda_sm10x_tcgen05_guardrail_trap_phase_invalid_during_alloc:
[----:B------:R-:W-:Y:S05]  /*bd20*/  BPT.TRAP 0x1 ;  /* 0x000000040000795c */ /* 0x000fea0000300000 */
[----:B------:R-:W-:-:S04]  /*bd30*/  MOV R5, 0x0 ;  /* 0x0000000000057802 */ /* 0x000fc80000000f00 */
[----:B------:R-:W-:Y:S05]  /*bd40*/  RET.REL.NODEC R4 `(_ZN7cutlass13device_kernelINS_4gemm6kernel13GemmUniversalIN4cute5tupleIJiiiiEEENS1_10collective13CollectiveMmaINS1_35MainloopSm100TmaUmmaWarpSpecializedILi20ELi2ELi4ENS5_IJNS4_1CILi2EEENSA_ILi1EEESC_EEEEENS5_IJNSA_ILi64EEENSA_ILi240EEENSA_ILi32EEEEEENS_12float_e4m3_tENS5_IJlSC_lEEESJ_SK_NS4_8TiledMMAINS4_8MMA_AtomIJNS4_10MMA_TraitsINS4_19SM100_MMA_F8F6F4_SSEJSJ_SJ_fSF_SG_NS4_17integral_constantINS4_4UMMA5MajorELSR_0EEESS_NSP_INSQ_7ScaleInELST_0EEESU_EEEEEENS4_6LayoutINS5_IJSC_SC_SC_EEENS5_IJNSA_ILi0EEESZ_SZ_EEEEENS5_IJNS4_10UnderscoreES12_S12_EEEEENS4_13SM90_TMA_LOADENS4_14ComposedLayoutINS4_7SwizzleILi1ELi4ELi3EEENS4_18smem_ptr_flag_bitsILi8EEENSX_INS5_IJNSA_ILi8EEESH_EEENS5_IJSH_SC_EEEEEEEvNS4_8identityENS4_23SM90_TMA_LOAD_MULTICASTES1F_vS1G_EENS_8epilogue10collective18CollectiveEpilogueINS1J_23Sm100TmaWarpSpecializedILi1ELi1ELi120ELb0ELb0EEEJSI_NS5_IJNSX_ISF_SC_EENSX_ISG_SC_EEEEESJ_SK_SJ_SK_NS1J_6fusion15FusionCallbacksIS1N_NS1R_17LinearCombinationISJ_fSJ_fLNS_15FloatRoundStyleE2EEESI_S1Q_JEEENS4_5SM1004TMEM4LOAD25SM100_TMEM_LOAD_16dp32b8xES15_NS16_INS17_ILi0ELi4ELi3EEES1A_NSX_INS5_IJS1B_NSA_ILi16EEEEEENS5_IJS22_SC_EEEEEEENS4_39AutoVectorizingCopyWithAssumedAlignmentILi128EEENS4_14SM90_TMA_STOREES26_S28_S28_EEEvvEEEEvNT_6ParamsE) ;  /* 0xffffff4004ac7950 */ /* 0x000fea0003c3ffff */
        .weak           $__internal_2_$__cuda_sm10x_tcgen05_guardrail_trap_unallocated_columns_being_dealloced
        .type           $__internal_2_$__cuda_sm10x_tcgen05_guardrail_trap_unallocated_columns_being_dealloced,@function
        .size           $__internal_2_$__cuda_sm10x_tcgen05_guardrail_trap_unallocated_columns_being_dealloced,(.L_x_197 - $__internal_2_$__cuda_sm10x_tcgen05_guardrail_trap_unallocated_columns_being_dealloced)
$__internal_2_$__cuda_sm10x_tcgen05_guardrail_trap_unallocated_columns_being_dealloced:
[----:B------:R-:W-:Y:S05]  /*bd50*/  BPT.TRAP 0x1 ;  /* 0x000000040000795c */ /* 0x000fea0000300000 */
[----:B------:R-:W-:-:S04]  /*bd60*/  HFMA2 R3, -RZ, RZ, 0, 0 ;  /* 0x00000000ff037431 */ /* 0x000fc800000001ff */
[----:B------:R-:W-:Y:S05]  /*bd70*/  RET.REL.NODEC R2 `(_ZN7cutlass13device_kernelINS_4gemm6kernel13GemmUniversalIN4cute5tupleIJiiiiEEENS1_10collective13CollectiveMmaINS1_35MainloopSm100TmaUmmaWarpSpecializedILi20ELi2ELi4ENS5_IJNS4_1CILi2EEENSA_ILi1EEESC_EEEEENS5_IJNSA_ILi64EEENSA_ILi240EEENSA_ILi32EEEEEENS_12float_e4m3_tENS5_IJlSC_lEEESJ_SK_NS4_8TiledMMAINS4_8MMA_AtomIJNS4_10MMA_TraitsINS4_19SM100_MMA_F8F6F4_SSEJSJ_SJ_fSF_SG_NS4_17integral_constantINS4_4UMMA5MajorELSR_0EEESS_NSP_INSQ_7ScaleInELST_0EEESU_EEEEEENS4_6LayoutINS5_IJSC_SC_SC_EEENS5_IJNSA_ILi0EEESZ_SZ_EEEEENS5_IJNS4_10UnderscoreES12_S12_EEEEENS4_13SM90_TMA_LOADENS4_14ComposedLayoutINS4_7SwizzleILi1ELi4ELi3EEENS4_18smem_ptr_flag_bitsILi8EEENSX_INS5_IJNSA_ILi8EEESH_EEENS5_IJSH_SC_EEEEEEEvNS4_8identityENS4_23SM90_TMA_LOAD_MULTICASTES1F_vS1G_EENS_8epilogue10collective18CollectiveEpilogueINS1J_23Sm100TmaWarpSpecializedILi1ELi1ELi120ELb0ELb0EEEJSI_NS5_IJNSX_ISF_SC_EENSX_ISG_SC_EEEEESJ_SK_SJ_SK_NS1J_6fusion15FusionCallbacksIS1N_NS1R_17LinearCombinationISJ_fSJ_fLNS_15FloatRoundStyleE2EEESI_S1Q_JEEENS4_5SM1004TMEM4LOAD25SM100_TMEM_LOAD_16dp32b8xES15_NS16_INS17_ILi0ELi4ELi3EEES1A_NSX_INS5_IJS1B_NSA_ILi16EEEEEENS5_IJS22_SC_EEEEEEENS4_39AutoVectorizingCopyWithAssumedAlignmentILi128EEENS4_14SM90_TMA_STOREES26_S28_S28_EEEvvEEEEvNT_6ParamsE) ;  /* 0xffffff4002a07950 */ /* 0x000fea0003c3ffff */
.L_x_196:
[----:B------:R-:W-:-:S00]  /*bd80*/  BRA `(.L_x_196) ;  /* 0xfffffffc00fc7947 */ /* 0x000fc0000383ffff */
[----:B------:R-:W-:-:S00]  /*bd90*/  NOP ;  /* 0x0000000000007918 */ /* 0x000fc00000000000 */
        /* <DEDUP_REMOVED lines=14> */
.L_x_197:


//--------------------- .nv.global.init           --------------------------
	.section	.nv.global.init,"aw",@progbits
.nv.global.init:
	.type		$str$26,@object
	.size		$str$26,($str$25 - $str$26)
$str$26:
        /*0000*/ 	.byte	0x2f, 0x74, 0x6d, 0x70, 0x2f, 0x63, 0x75, 0x74, 0x6c, 0x61, 0x73, 0x73, 0x5f, 0x73, 0x77, 0x65
        /*0010*/ 	.byte	0x65, 0x70, 0x5f, 0x73, 0x72, 0x63, 0x2f, 0x69, 0x6e, 0x63, 0x6c, 0x75, 0x64, 0x65, 0x2f, 0x63
        /*0020*/ 	.byte	0x75, 0x74, 0x65, 0x2f, 0x61, 0x74, 0x6f, 0x6d, 0x2f, 0x63, 0x6f, 0x70, 0x79, 0x5f, 0x74, 0x72
        /*0030*/ 	.byte	0x61, 0x69, 0x74, 0x73, 0x5f, 0x73, 0x6d, 0x31, 0x30, 0x30, 0x2e, 0x68, 0x70, 0x70, 0x00
	.type		$str$25,@object
	.size		$str$25,(__unnamed_1 - $str$25)
$str$25:
        /*003f*/ 	.byte	0x28, 0x28, 0x75, 0x69, 0x6e, 0x74, 0x33, 0x32, 0x5f, 0x74, 0x28, 0x74, 0x68, 0x72, 0x65, 0x61
        /*004f*/ 	.byte	0x64, 0x49, 0x64, 0x78, 0x2e, 0x78, 0x29, 0x20, 0x2f, 0x20, 0x33, 0x32, 0x29, 0x20, 0x25, 0x20
        /*005f*/ 	.byte	0x34, 0x29, 0x20, 0x3d, 0x3d, 0x20, 0x28, 0x28, 0x28, 0x74, 0x6d, 0x65, 0x6d, 0x5f, 0x61, 0x64
        /*006f*/ 	.byte	0x64, 0x72, 0x20, 0x3e, 0x3e, 0x20, 0x31, 0x36, 0x29, 0x20, 0x2f, 0x20, 0x33, 0x32, 0x29, 0x20
        /*007f*/ 	.byte	0x25, 0x20, 0x34, 0x29, 0x00
	.type		__unnamed_1,@object
	.size		__unnamed_1,(.L_1 - __unnamed_1)
__unnamed_1:
        /* <DEDUP_REMOVED lines=37> */
        /*02d4*/ 	.byte	0x3c, 0x30, 0x3e, 0x3e, 0x3e, 0x3e, 0x5d, 0x00
.L_1:


//--------------------- .nv.shared._ZN7cutlass13device_kernelINS_4gemm6kernel13GemmUniversalIN4cute5tupleIJiiiiEEENS1_10collective13CollectiveMmaINS1_35MainloopSm100TmaUmmaWarpSpecializedILi20ELi2ELi4ENS5_IJNS4_1CILi2EEENSA_ILi1EEESC_EEEEENS5_IJNSA_ILi64EEENSA_ILi240EEENSA_ILi32EEEEEENS_12float_e4m3_tENS5_IJlSC_lEEESJ_SK_NS4_8TiledMMAINS4_8MMA_AtomIJNS4_10MMA_TraitsINS4_19SM100_MMA_F8F6F4_SSEJSJ_SJ_fSF_SG_NS4_17integral_constantINS4_4UMMA5MajorELSR_0EEESS_NSP_INSQ_7ScaleInELST_0EEESU_EEEEEENS4_6LayoutINS5_IJSC_SC_SC_EEENS5_IJNSA_ILi0EEESZ_SZ_EEEEENS5_IJNS4_10UnderscoreES12_S12_EEEEENS4_13SM90_TMA_LOADENS4_14ComposedLayoutINS4_7SwizzleILi1ELi4ELi3EEENS4_18smem_ptr_flag_bitsILi8EEENSX_INS5_IJNSA_ILi8EEESH_EEENS5_IJSH_SC_EEEEEEEvNS4_8identityENS4_23SM90_TMA_LOAD_MULTICASTES1F_vS1G_EENS_8epilogue10collective18CollectiveEpilogueINS1J_23Sm100TmaWarpSpecializedILi1ELi1ELi120ELb0ELb0EEEJSI_NS5_IJNSX_ISF_SC_EENSX_ISG_SC_EEEEESJ_SK_SJ_SK_NS1J_6fusion15FusionCallbacksIS1N_NS1R_17LinearCombinationISJ_fSJ_fLNS_15FloatRoundStyleE2EEESI_S1Q_JEEENS4_5SM1004TMEM4LOAD25SM100_TMEM_LOAD_16dp32b8xES15_NS16_INS17_ILi0ELi4ELi3EEES1A_NSX_INS5_IJS1B_NSA_ILi16EEEEEENS5_IJS22_SC_EEEEEEENS4_39AutoVectorizingCopyWithAssumedAlignmentILi128EEENS4_14SM90_TMA_STOREES26_S28_S28_EEEvvEEEEvNT_6ParamsE --------------------------
	.section	.nv.shared._ZN7cutlass13device_kernelINS_4gemm6kernel13GemmUniversalIN4cute5tupleIJiiiiEEENS1_10collective13CollectiveMmaINS1_35MainloopSm100TmaUmmaWarpSpecializedILi20ELi2ELi4ENS5_IJNS4_1CILi2EEENSA_ILi1EEESC_EEEEENS5_IJNSA_ILi64EEENSA_ILi240EEENSA_ILi32EEEEEENS_12float_e4m3_tENS5_IJlSC_lEEESJ_SK_NS4_8TiledMMAINS4_8MMA_AtomIJNS4_10MMA_TraitsINS4_19SM100_MMA_F8F6F4_SSEJSJ_SJ_fSF_SG_NS4_17integral_constantINS4_4UMMA5MajorELSR_0EEESS_NSP_INSQ_7ScaleInELST_0EEESU_EEEEEENS4_6LayoutINS5_IJSC_SC_SC_EEENS5_IJNSA_ILi0EEESZ_SZ_EEEEENS5_IJNS4_10UnderscoreES12_S12_EEEEENS4_13SM90_TMA_LOADENS4_14ComposedLayoutINS4_7SwizzleILi1ELi4ELi3EEENS4_18smem_ptr_flag_bitsILi8EEENSX_INS5_IJNSA_ILi8EEESH_EEENS5_IJSH_SC_EEEEEEEvNS4_8identityENS4_23SM90_TMA_LOAD_MULTICASTES1F_vS1G_EENS_8epilogue10collective18CollectiveEpilogueINS1J_23Sm100TmaWarpSpecializedILi1ELi1ELi120ELb0ELb0EEEJSI_NS5_IJNSX_ISF_SC_EENSX_ISG_SC_EEEEESJ_SK_SJ_SK_NS1J_6fusion15FusionCallbacksIS1N_NS1R_17LinearCombinationISJ_fSJ_fLNS_15FloatRoundStyleE2EEESI_S1Q_JEEENS4_5SM1004TMEM4LOAD25SM100_TMEM_LOAD_16dp32b8xES15_NS16_INS17_ILi0ELi4ELi3EEES1A_NSX_INS5_IJS1B_NSA_ILi16EEEEEENS5_IJS22_SC_EEEEEEENS4_39AutoVectorizingCopyWithAssumedAlignmentILi128EEENS4_14SM90_TMA_STOREES26_S28_S28_EEEvvEEEEvNT_6ParamsE,"aw",@nobits
	.sectionflags	@""
	.align	16
	.zero		1024


//--------------------- .nv.shared.reserved.0     --------------------------
	.section	.nv.shared.reserved.0,"aw",@nobits
	.weak		__nv_reservedSMEM_offset_0_alias
	.size		__nv_reservedSMEM_offset_0_alias, 0, 64
	.other		__nv_reservedSMEM_offset_0_alias,@"STO_CUDA_RESERVED_SHARED STV_DEFAULT"
__nv_reservedSMEM_offset_0_alias:
	.zero		0
.nv.shared.reserved.0:
	.zero		64
	.weak		__nv_reservedSMEM_tcgen05_partition
	.type		__nv_reservedSMEM_tcgen05_partition,@object
	.size		__nv_reservedSMEM_tcgen05_partition,(.L_0 - __nv_reservedSMEM_tcgen05_partition)
__nv_reservedSMEM_tcgen05_partition:
	.zero		32
.L_0:


//--------------------- .nv.global                --------------------------
	.section	.nv.global,"aw",@nobits
.nv.global:
	.type		_ZN40_INTERNAL_7fcb531e_4_k_cu_7f174bf4_250374cute1_E,@object
	.size		_ZN40_INTERNAL_7fcb531e_4_k_cu_7f174bf4_250374cute1_E,(_ZN40_INTERNAL_7fcb531e_4_k_cu_7f174bf4_250374cuda3std3__45__cpo6cbeginE - _ZN40_INTERNAL_7fcb531e_4_k_cu_7f174bf4_250374cute1_E)
_ZN40_INTERNAL_7fcb531e_4_k_cu_7f174bf4_250374cute1_E:
	.zero		1
	.type		_ZN40_INTERNAL_7fcb531e_4_k_cu_7f174bf4_250374cuda3std3__45__cpo6cbeginE,@object
	.size		_ZN40_INTERNAL_7fcb531e_4_k_cu_7f174bf4_250374cuda3std3__45__cpo6cbeginE,(_ZN40_INTERNAL_7fcb531e_4_k_cu_7f174bf4_250374cuda3std3__48in_placeE - _ZN40_INTERNAL_7fcb531e_4_k_cu_7f174bf4_250374cuda3std3__45__cpo6cbeginE)
_ZN40_INTERNAL_7fcb531e_4_k_cu_7f174bf4_250374cuda3std3__45__cpo6cbeginE:
	.zero		1
	.type		_ZN40_INTERNAL_7fcb531e_4_k_cu_7f174bf4_250374cuda3std3__48in_placeE,@object
	.size		_ZN40_INTERNAL_7fcb531e_4_k_cu_7f174bf4_250374cuda3std3__48in_placeE,(_ZN40_INTERNAL_7fcb531e_4_k_cu_7f174bf4_250374cuda3std6ranges3__45__cpo9iter_moveE - _ZN40_INTERNAL_7fcb531e_4_k_cu_7f174bf4_250374cuda3std3__48in_placeE)
_ZN40_INTERNAL_7fcb531e_4_k_cu_7f174bf4_250374cuda3std3__48in_placeE:
	.zero		1
	.type		_ZN40_INTERNAL_7fcb531e_4_k_cu_7f174bf4_250374cuda3std6ranges3__45__cpo9iter_moveE,@object
	.size		_ZN40_INTERNAL_7fcb531e_4_k_cu_7f174bf4_250374cuda3std6ranges3__45__cpo9iter_moveE,(_ZN40_INTERNAL_7fcb531e_4_k_cu_7f174bf4_250374cuda3std3__45__cpo5beginE - _ZN40_INTERNAL_7fcb531e_4_k_cu_7f174bf4_250374cuda3std6ranges3__45__cpo9iter_moveE)
_ZN40_INTERNAL_7fcb531e_4_k_cu_7f174bf4_250374cuda3std6ranges3__45__cpo9iter_moveE:
	.zero		1
	.type		_ZN40_INTERNAL_7fcb531e_4_k_cu_7f174bf4_250374cuda3std3__45__cpo5beginE,@object
	.size		_ZN40_INTERNAL_7fcb531e_4_k_cu_7f174bf4_250374cuda3std3__45__cpo5beginE,(_ZN40_INTERNAL_7fcb531e_4_k_cu_7f174bf4_250374cuda3std3__442_GLOBAL__N__7fcb531e_4_k_cu_7f174bf4_250376ignoreE - _ZN40_INTERNAL_7fcb531e_4_k_cu_7f174bf4_250374cuda3std3__45__cpo5beginE)
_ZN40_INTERNAL_7fcb531e_4_k_cu_7f174bf4_250374cuda3std3__45__cpo5beginE:
	.zero		1
	.type		_ZN40_INTERNAL_7fcb531e_4_k_cu_7f174bf4_250374cuda3std3__442_GLOBAL__N__7fcb531e_4_k_cu_7f174bf4_250376ignoreE,@object
	.size		_ZN40_INTERNAL_7fcb531e_4_k_cu_7f174bf4_250374cuda3std3__442_GLOBAL__N__7fcb531e_4_k_cu_7f174bf4_250376ignoreE,(_ZN40_INTERNAL_7fcb531e_4_k_cu_7f174bf4_250374cute7productE - _ZN40_INTERNAL_7fcb531e_4_k_cu_7f174bf4_250374cuda3std3__442_GLOBAL__N__7fcb531e_4_k_cu_7f174bf4_250376ignoreE)
_ZN40_INTERNAL_7fcb531e_4_k_cu_7f174bf4_250374cuda3std3__442_GLOBAL__N__7fcb531e_4_k_cu_7f174bf4_250376ignoreE:
	.zero		1
	.type		_ZN40_INTERNAL_7fcb531e_4_k_cu_7f174bf4_250374cute7productE,@object
	.size		_ZN40_INTERNAL_7fcb531e_4_k_cu_7f174bf4_250374cute7productE,(_ZN40_INTERNAL_7fcb531e_4_k_cu_7f174bf4_250374cuda3std3__45__cpo3endE - _ZN40_INTERNAL_7fcb531e_4_k_cu_7f174bf4_250374cute7productE)
_ZN40_INTERNAL_7fcb531e_4_k_cu_7f174bf4_250374cute7productE:
	.zero		1
	.type		_ZN40_INTERNAL_7fcb531e_4_k_cu_7f174bf4_250374cuda3std3__45__cpo3endE,@object
	.size		_ZN40_INTERNAL_7fcb531e_4_k_cu_7f174bf4_250374cuda3std3__45__cpo3endE,(_ZN40_INTERNAL_7fcb531e_4_k_cu_7f174bf4_250374cuda3std3__419piecewise_constructE - _ZN40_INTERNAL_7fcb531e_4_k_cu_7f174bf4_250374cuda3std3__45__cpo3endE)
_ZN40_INTERNAL_7fcb531e_4_k_cu_7f174bf4_250374cuda3std3__45__cpo3endE:
	.zero		1
	.type		_ZN40_INTERNAL_7fcb531e_4_k_cu_7f174bf4_250374cuda3std3__419piecewise_constructE,@object
	.size		_ZN40_INTERNAL_7fcb531e_4_k_cu_7f174bf4_250374cuda3std3__419piecewise_constructE,(_ZN40_INTERNAL_7fcb531e_4_k_cu_7f174bf4_250374cuda3std3__45__cpo4cendE - _ZN40_INTERNAL_7fcb531e_4_k_cu_7f174bf4_250374cuda3std3__419piecewise_constructE)
_ZN40_INTERNAL_7fcb531e_4_k_cu_7f174bf4_250374cuda3std3__419piecewise_constructE:
	.zero		1
	.type		_ZN40_INTERNAL_7fcb531e_4_k_cu_7f174bf4_250374cuda3std3__45__cpo4cendE,@object
	.size		_ZN40_INTERNAL_7fcb531e_4_k_cu_7f174bf4_250374cuda3std3__45__cpo4cendE,(_ZN40_INTERNAL_7fcb531e_4_k_cu_7f174bf4_250374cuda3std6ranges3__45__cpo4swapE - _ZN40_INTERNAL_7fcb531e_4_k_cu_7f174bf4_250374cuda3std3__45__cpo4cendE)
_ZN40_INTERNAL_7fcb531e_4_k_cu_7f174bf4_250374cuda3std3__45__cpo4cendE:
	.zero		1
	.type		_ZN40_INTERNAL_7fcb531e_4_k_cu_7f174bf4_250374cuda3std6ranges3__45__cpo4swapE,@object
	.size		_ZN40_INTERNAL_7fcb531e_4_k_cu_7f174bf4_250374cuda3std6ranges3__45__cpo4swapE,(.L_9 - _ZN40_INTERNAL_7fcb531e_4_k_cu_7f174bf4_250374cuda3std6ranges3__45__cpo4swapE)
_ZN40_INTERNAL_7fcb531e_4_k_cu_7f174bf4_250374cuda3std6ranges3__45__cpo4swapE:
	.zero		1
.L_9:


//--------------------- .nv.constant0._ZN7cutlass13device_kernelINS_4gemm6kernel13GemmUniversalIN4cute5tupleIJiiiiEEENS1_10collective13CollectiveMmaINS1_35MainloopSm100TmaUmmaWarpSpecializedILi20ELi2ELi4ENS5_IJNS4_1CILi2EEENSA_ILi1EEESC_EEEEENS5_IJNSA_ILi64EEENSA_ILi240EEENSA_ILi32EEEEEENS_12float_e4m3_tENS5_IJlSC_lEEESJ_SK_NS4_8TiledMMAINS4_8MMA_AtomIJNS4_10MMA_TraitsINS4_19SM100_MMA_F8F6F4_SSEJSJ_SJ_fSF_SG_NS4_17integral_constantINS4_4UMMA5MajorELSR_0EEESS_NSP_INSQ_7ScaleInELST_0EEESU_EEEEEENS4_6LayoutINS5_IJSC_SC_SC_EEENS5_IJNSA_ILi0EEESZ_SZ_EEEEENS5_IJNS4_10UnderscoreES12_S12_EEEEENS4_13SM90_TMA_LOADENS4_14ComposedLayoutINS4_7SwizzleILi1ELi4ELi3EEENS4_18smem_ptr_flag_bitsILi8EEENSX_INS5_IJNSA_ILi8EEESH_EEENS5_IJSH_SC_EEEEEEEvNS4_8identityENS4_23SM90_TMA_LOAD_MULTICASTES1F_vS1G_EENS_8epilogue10collective18CollectiveEpilogueINS1J_23Sm100TmaWarpSpecializedILi1ELi1ELi120ELb0ELb0EEEJSI_NS5_IJNSX_ISF_SC_EENSX_ISG_SC_EEEEESJ_SK_SJ_SK_NS1J_6fusion15FusionCallbacksIS1N_NS1R_17LinearCombinationISJ_fSJ_fLNS_15FloatRoundStyleE2EEESI_S1Q_JEEENS4_5SM1004TMEM4LOAD25SM100_TMEM_LOAD_16dp32b8xES15_NS16_INS17_ILi0ELi4ELi3EEES1A_NSX_INS5_IJS1B_NSA_ILi16EEEEEENS5_IJS22_SC_EEEEEEENS4_39AutoVectorizingCopyWithAssumedAlignmentILi128EEENS4_14SM90_TMA_STOREES26_S28_S28_EEEvvEEEEvNT_6ParamsE --------------------------
	.section	.nv.constant0._ZN7cutlass13device_kernelINS_4gemm6kernel13GemmUniversalIN4cute5tupleIJiiiiEEENS1_10collective13CollectiveMmaINS1_35MainloopSm100TmaUmmaWarpSpecializedILi20ELi2ELi4ENS5_IJNS4_1CILi2EEENSA_ILi1EEESC_EEEEENS5_IJNSA_ILi64EEENSA_ILi240EEENSA_ILi32EEEEEENS_12float_e4m3_tENS5_IJlSC_lEEESJ_SK_NS4_8TiledMMAINS4_8MMA_AtomIJNS4_10MMA_TraitsINS4_19SM100_MMA_F8F6F4_SSEJSJ_SJ_fSF_SG_NS4_17integral_constantINS4_4UMMA5MajorELSR_0EEESS_NSP_INSQ_7ScaleInELST_0EEESU_EEEEEENS4_6LayoutINS5_IJSC_SC_SC_EEENS5_IJNSA_ILi0EEESZ_SZ_EEEEENS5_IJNS4_10UnderscoreES12_S12_EEEEENS4_13SM90_TMA_LOADENS4_14ComposedLayoutINS4_7SwizzleILi1ELi4ELi3EEENS4_18smem_ptr_flag_bitsILi8EEENSX_INS5_IJNSA_ILi8EEESH_EEENS5_IJSH_SC_EEEEEEEvNS4_8identityENS4_23SM90_TMA_LOAD_MULTICASTES1F_vS1G_EENS_8epilogue10collective18CollectiveEpilogueINS1J_23Sm100TmaWarpSpecializedILi1ELi1ELi120ELb0ELb0EEEJSI_NS5_IJNSX_ISF_SC_EENSX_ISG_SC_EEEEESJ_SK_SJ_SK_NS1J_6fusion15FusionCallbacksIS1N_NS1R_17LinearCombinationISJ_fSJ_fLNS_15FloatRoundStyleE2EEESI_S1Q_JEEENS4_5SM1004TMEM4LOAD25SM100_TMEM_LOAD_16dp32b8xES15_NS16_INS17_ILi0ELi4ELi3EEES1A_NSX_INS5_IJS1B_NSA_ILi16EEEEEENS5_IJS22_SC_EEEEEEENS4_39AutoVectorizingCopyWithAssumedAlignmentILi128EEENS4_14SM90_TMA_STOREES26_S28_S28_EEEvvEEEEvNT_6ParamsE,"a",@progbits
	.sectionflags	@""
	.align	4
.nv.constant0._ZN7cutlass13device_kernelINS_4gemm6kernel13GemmUniversalIN4cute5tupleIJiiiiEEENS1_10collective13CollectiveMmaINS1_35MainloopSm100TmaUmmaWarpSpecializedILi20ELi2ELi4ENS5_IJNS4_1CILi2EEENSA_ILi1EEESC_EEEEENS5_IJNSA_ILi64EEENSA_ILi240EEENSA_ILi32EEEEEENS_12float_e4m3_tENS5_IJlSC_lEEESJ_SK_NS4_8TiledMMAINS4_8MMA_AtomIJNS4_10MMA_TraitsINS4_19SM100_MMA_F8F6F4_SSEJSJ_SJ_fSF_SG_NS4_17integral_constantINS4_4UMMA5MajorELSR_0EEESS_NSP_INSQ_7ScaleInELST_0EEESU_EEEEEENS4_6LayoutINS5_IJSC_SC_SC_EEENS5_IJNSA_ILi0EEESZ_SZ_EEEEENS5_IJNS4_10UnderscoreES12_S12_EEEEENS4_13SM90_TMA_LOADENS4_14ComposedLayoutINS4_7SwizzleILi1ELi4ELi3EEENS4_18smem_ptr_flag_bitsILi8EEENSX_INS5_IJNSA_ILi8EEESH_EEENS5_IJSH_SC_EEEEEEEvNS4_8identityENS4_23SM90_TMA_LOAD_MULTICASTES1F_vS1G_EENS_8epilogue10collective18CollectiveEpilogueINS1J_23Sm100TmaWarpSpecializedILi1ELi1ELi120ELb0ELb0EEEJSI_NS5_IJNSX_ISF_SC_EENSX_ISG_SC_EEEEESJ_SK_SJ_SK_NS1J_6fusion15FusionCallbacksIS1N_NS1R_17LinearCombinationISJ_fSJ_fLNS_15FloatRoundStyleE2EEESI_S1Q_JEEENS4_5SM1004TMEM4LOAD25SM100_TMEM_LOAD_16dp32b8xES15_NS16_INS17_ILi0ELi4ELi3EEES1A_NSX_INS5_IJS1B_NSA_ILi16EEEEEENS5_IJS22_SC_EEEEEEENS4_39AutoVectorizingCopyWithAssumedAlignmentILi128EEENS4_14SM90_TMA_STOREES26_S28_S28_EEEvvEEEEvNT_6ParamsE:
	.zero		2944


//--------------------- SYMBOLS --------------------------

	.type		.nv.reservedSmem.offset0,@object
	.size		.nv.reservedSmem.offset0,0x4
	.type		.nv.reservedSmem.cap,@object
	.size		.nv.reservedSmem.cap,0x4
	.type		__assertfail,@function
